// auto-generated by cutlass_sweep.conv — config: {"arch": "sm_100", "cluster_m": 1, "cluster_n": 1, "conv_kind": "dgrad", "dtype": "tf32", "ndim": 3, "tile_k": 32, "tile_m": 64, "tile_n": 64}
#include "cutlass/cutlass.h"
#include "cute/tensor.hpp"
#include "cutlass/kernel_hardware_info.hpp"
#include "cutlass/conv/convolution.h"
#include "cutlass/conv/dispatch_policy.hpp"
#include "cutlass/conv/collective/collective_builder.hpp"
#include "cutlass/conv/kernel/conv_universal.hpp"
#include "cutlass/conv/device/conv_universal_adapter.hpp"
#include "cutlass/epilogue/collective/collective_builder.hpp"

using namespace cute;
using Elem = cutlass::tfloat32_t;
using Acc  = float;
using LayoutAB = cutlass::layout::TensorNDHWC;
using LayoutC  = cutlass::layout::TensorNDHWC;
constexpr auto ConvOp = cutlass::conv::Operator::kDgrad;
using TileShape    = Shape<_64, _64, Shape<_32>>;
using ClusterShape = Shape<_1, _1, _1>;

using CollectiveEpilogue = typename cutlass::epilogue::collective::CollectiveBuilder<
    cutlass::arch::Sm100, cutlass::arch::OpClassTensorOp,
    TileShape, ClusterShape,
    cutlass::epilogue::collective::EpilogueTileAuto,
    Acc, Acc,
    Elem, LayoutC, 128 / cutlass::sizeof_bits<Elem>::value,
    Elem, LayoutC, 128 / cutlass::sizeof_bits<Elem>::value,
    cutlass::epilogue::collective::EpilogueScheduleAuto
  >::CollectiveOp;

using CollectiveMainloop = typename cutlass::conv::collective::CollectiveBuilder<
    cutlass::arch::Sm100, cutlass::arch::OpClassTensorOp, ConvOp,
    Elem, LayoutAB, 128 / cutlass::sizeof_bits<Elem>::value,
    Elem, LayoutAB, 128 / cutlass::sizeof_bits<Elem>::value,
    Acc,
    TileShape, ClusterShape,
    cutlass::conv::collective::StageCountAutoCarveout<
        static_cast<int>(sizeof(typename CollectiveEpilogue::SharedStorage))>,
    cutlass::conv::collective::KernelScheduleAuto
  >::CollectiveOp;

using ProblemShape = cutlass::conv::ConvProblemShape<
    ConvOp, CollectiveMainloop::DispatchPolicy::NumSpatialDimensions>;
using ConvKernel = cutlass::conv::kernel::ConvUniversal<
    ProblemShape, CollectiveMainloop, CollectiveEpilogue>;
using Conv = cutlass::conv::device::ConvUniversalAdapter<ConvKernel>;

auto* _anchor = &cutlass::device_kernel<ConvKernel>;


// ===== COMPILED SASS (sm_100a) =====

	.target	sm_100a

	.elftype	@"ET_EXEC"


//--------------------- .note.nv.tkinfo           --------------------------
	.section	.note.nv.tkinfo,"",@"SHT_NOTE"
	.sectionflags	@"SHF_NOTE_NV_TKINFO"
	.tkinfo
        /*0018*/ 	.word	0x00000002
        /*0030*/ 	.string	""
        /*0030*/ 	.string	"ptxas"
        /*0030*/ 	.string	"Cuda compilation tools, release 13.0, V13.0.88"
        /*0030*/ 	.string	"Build cuda_13.0.r13.0/compiler.36424714_0"
        /*0030*/ 	.string	"-arch sm_100a -m 64 "



//--------------------- .note.nv.cuinfo           --------------------------
	.section	.note.nv.cuinfo,"",@"SHT_NOTE"
	.sectionflags	@"SHF_NOTE_NV_CUINFO"
        /*0018*/ 	.short	0x0002
        /*001a*/ 	.short	0x0064
        /*001c*/ 	.short	0x0082
	.zero		2


//--------------------- .nv.info                  --------------------------
	.section	.nv.info,"",@"SHT_CUDA_INFO"
	.align	4


	//----- nvinfo : EIATTR_REGCOUNT
	.align		4
        /*0000*/ 	.byte	0x04, 0x2f
        /*0002*/ 	.short	(.L_19 - .L_18)
	.align		4
.L_18:
        /*0004*/ 	.word	index@(_ZN7cutlass13device_kernelINS_4conv6kernel13ConvUniversalINS1_16ConvProblemShapeILNS1_8OperatorE1ELi3EEENS1_10collective14CollectiveConvINS1_47MainloopSm100TmaUmmaWarpSpecializedImplicitGemmILS5_1ELi12ELi3ELi1ELi2EN4cute5tupleIJNSA_1CILi1EEESD_SD_EEEEENSB_IJNSC_ILi64EEESG_NSB_IJNSC_ILi32EEEEEEEEENS_10tfloat32_tESK_NSA_8TiledMMAINSA_8MMA_AtomIJNSA_17SM100_MMA_TF32_SSISK_SK_fLi64ELi64ELNSA_4UMMA5MajorE0ELSP_1ELNSO_7ScaleInE0ELSQ_0EEEEEENSA_6LayoutISE_NSB_IJNSC_ILi0EEESU_SU_EEEEENSB_IJNSA_10UnderscoreESX_SX_EEEEENS7_6detail27Sm100ImplicitGemmTileTraitsINSA_20SM90_TMA_LOAD_IM2COLENSA_14ComposedLayoutINSA_7SwizzleILi3ELi4ELi3EEENSA_18smem_ptr_flag_bitsILi32EEENST_INSB_IJNSC_ILi8EEESH_EEENSB_IJSH_SD_EEEEEEEvEENS11_INSA_13SM90_TMA_LOADENS13_INS14_ILi2ELi5ELi2EEES17_NST_INSB_IJSH_NSC_ILi4EEEEEENSB_IJSD_SH_EEEEEEEvEEEENS_8epilogue10collective18CollectiveEpilogueINS1N_23Sm100TmaWarpSpecializedILi3ELi2ELi16ELb1ELb0EEEJSJ_NSB_IJNST_ISG_SD_EENST_ISH_SD_EEEEESK_NSB_IJNSB_IJllllEEESD_SU_EEESK_S1W_NS1N_6fusion15FusionCallbacksIS1R_NS1X_17LinearCombinationISK_fSK_fLNS_15FloatRoundStyleE2EEESJ_S1U_JEEENSA_5SM1004TMEM4LOAD26SM100_TMEM_LOAD_16dp128b8xES12_S1C_NSA_17SM75_U32x4_LDSM_NENSA_21SM90_TMA_STORE_IM2COLES1C_NSA_17SM90_U32x4_STSM_NENSA_39AutoVectorizingCopyWithAssumedAlignmentILi128EEEEEEvvEEEEvNT_6ParamsE)
        /*0008*/ 	.word	0x0000005d


	//----- nvinfo : EIATTR_FRAME_SIZE
	.align		4
.L_19:
        /*000c*/ 	.byte	0x04, 0x11
        /*000e*/ 	.short	(.L_21 - .L_20)
	.align		4
.L_20:
        /*0010*/ 	.word	index@($__internal_2_$__cuda_sm10x_tcgen05_guardrail_trap_unallocated_columns_being_dealloced)
        /*0014*/ 	.word	0x00000008


	//----- nvinfo : EIATTR_FRAME_SIZE
	.align		4
.L_21:
        /*0018*/ 	.byte	0x04, 0x11
        /*001a*/ 	.short	(.L_23 - .L_22)
	.align		4
.L_22:
        /*001c*/ 	.word	index@($__internal_1_$__cuda_sm10x_tcgen05_guardrail_trap_phase_invalid_during_alloc)
        /*0020*/ 	.word	0x00000008


	//----- nvinfo : EIATTR_FRAME_SIZE
	.align		4
.L_23:
        /*0024*/ 	.byte	0x04, 0x11
        /*0026*/ 	.short	(.L_25 - .L_24)
	.align		4
.L_24:
        /*0028*/ 	.word	index@($__internal_0_$__cuda_sm10x_tcgen05_guardrail_trap_col_being_dealloced_not_returned_by_alloc)
        /*002c*/ 	.word	0x00000008


	//----- nvinfo : EIATTR_FRAME_SIZE
	.align		4
.L_25:
        /*0030*/ 	.byte	0x04, 0x11
        /*0032*/ 	.short	(.L_27 - .L_26)
	.align		4
.L_26:
        /*0034*/ 	.word	index@(_ZN7cutlass13device_kernelINS_4conv6kernel13ConvUniversalINS1_16ConvProblemShapeILNS1_8OperatorE1ELi3EEENS1_10collective14CollectiveConvINS1_47MainloopSm100TmaUmmaWarpSpecializedImplicitGemmILS5_1ELi12ELi3ELi1ELi2EN4cute5tupleIJNSA_1CILi1EEESD_SD_EEEEENSB_IJNSC_ILi64EEESG_NSB_IJNSC_ILi32EEEEEEEEENS_10tfloat32_tESK_NSA_8TiledMMAINSA_8MMA_AtomIJNSA_17SM100_MMA_TF32_SSISK_SK_fLi64ELi64ELNSA_4UMMA5MajorE0ELSP_1ELNSO_7ScaleInE0ELSQ_0EEEEEENSA_6LayoutISE_NSB_IJNSC_ILi0EEESU_SU_EEEEENSB_IJNSA_10UnderscoreESX_SX_EEEEENS7_6detail27Sm100ImplicitGemmTileTraitsINSA_20SM90_TMA_LOAD_IM2COLENSA_14ComposedLayoutINSA_7SwizzleILi3ELi4ELi3EEENSA_18smem_ptr_flag_bitsILi32EEENST_INSB_IJNSC_ILi8EEESH_EEENSB_IJSH_SD_EEEEEEEvEENS11_INSA_13SM90_TMA_LOADENS13_INS14_ILi2ELi5ELi2EEES17_NST_INSB_IJSH_NSC_ILi4EEEEEENSB_IJSD_SH_EEEEEEEvEEEENS_8epilogue10collective18CollectiveEpilogueINS1N_23Sm100TmaWarpSpecializedILi3ELi2ELi16ELb1ELb0EEEJSJ_NSB_IJNST_ISG_SD_EENST_ISH_SD_EEEEESK_NSB_IJNSB_IJllllEEESD_SU_EEESK_S1W_NS1N_6fusion15FusionCallbacksIS1R_NS1X_17LinearCombinationISK_fSK_fLNS_15FloatRoundStyleE2EEESJ_S1U_JEEENSA_5SM1004TMEM4LOAD26SM100_TMEM_LOAD_16dp128b8xES12_S1C_NSA_17SM75_U32x4_LDSM_NENSA_21SM90_TMA_STORE_IM2COLES1C_NSA_17SM90_U32x4_STSM_NENSA_39AutoVectorizingCopyWithAssumedAlignmentILi128EEEEEEvvEEEEvNT_6ParamsE)
        /*0038*/ 	.word	0x00000008


	//----- nvinfo : EIATTR_MIN_STACK_SIZE
	.align		4
.L_27:
        /*003c*/ 	.byte	0x04, 0x12
        /*003e*/ 	.short	(.L_29 - .L_28)
	.align		4
.L_28:
        /*0040*/ 	.word	index@(_ZN7cutlass13device_kernelINS_4conv6kernel13ConvUniversalINS1_16ConvProblemShapeILNS1_8OperatorE1ELi3EEENS1_10collective14CollectiveConvINS1_47MainloopSm100TmaUmmaWarpSpecializedImplicitGemmILS5_1ELi12ELi3ELi1ELi2EN4cute5tupleIJNSA_1CILi1EEESD_SD_EEEEENSB_IJNSC_ILi64EEESG_NSB_IJNSC_ILi32EEEEEEEEENS_10tfloat32_tESK_NSA_8TiledMMAINSA_8MMA_AtomIJNSA_17SM100_MMA_TF32_SSISK_SK_fLi64ELi64ELNSA_4UMMA5MajorE0ELSP_1ELNSO_7ScaleInE0ELSQ_0EEEEEENSA_6LayoutISE_NSB_IJNSC_ILi0EEESU_SU_EEEEENSB_IJNSA_10UnderscoreESX_SX_EEEEENS7_6detail27Sm100ImplicitGemmTileTraitsINSA_20SM90_TMA_LOAD_IM2COLENSA_14ComposedLayoutINSA_7SwizzleILi3ELi4ELi3EEENSA_18smem_ptr_flag_bitsILi32EEENST_INSB_IJNSC_ILi8EEESH_EEENSB_IJSH_SD_EEEEEEEvEENS11_INSA_13SM90_TMA_LOADENS13_INS14_ILi2ELi5ELi2EEES17_NST_INSB_IJSH_NSC_ILi4EEEEEENSB_IJSD_SH_EEEEEEEvEEEENS_8epilogue10collective18CollectiveEpilogueINS1N_23Sm100TmaWarpSpecializedILi3ELi2ELi16ELb1ELb0EEEJSJ_NSB_IJNST_ISG_SD_EENST_ISH_SD_EEEEESK_NSB_IJNSB_IJllllEEESD_SU_EEESK_S1W_NS1N_6fusion15FusionCallbacksIS1R_NS1X_17LinearCombinationISK_fSK_fLNS_15FloatRoundStyleE2EEESJ_S1U_JEEENSA_5SM1004TMEM4LOAD26SM100_TMEM_LOAD_16dp128b8xES12_S1C_NSA_17SM75_U32x4_LDSM_NENSA_21SM90_TMA_STORE_IM2COLES1C_NSA_17SM90_U32x4_STSM_NENSA_39AutoVectorizingCopyWithAssumedAlignmentILi128EEEEEEvvEEEEvNT_6ParamsE)
        /*0044*/ 	.word	0x00000008
.L_29:


//--------------------- .nv.compat                --------------------------
	.section	.nv.compat,"",@"SHT_CUDA_COMPAT_INFO"
	.align	4
        /*0000*/ 	.byte	0x02, 0x09, 0x01, 0x00, 0x02, 0x02, 0x02, 0x00, 0x02, 0x05, 0x05, 0x00, 0x03, 0x07, 0x01, 0x01
        /*0010*/ 	.byte	0x02, 0x03, 0x01, 0x00, 0x02, 0x06, 0x01, 0x00, 0x04, 0x0b, 0x08, 0x00, 0x09, 0x00, 0x00, 0x00
        /*0020*/ 	.byte	0x00, 0x00, 0x00, 0x00


//--------------------- .nv.info._ZN7cutlass13device_kernelINS_4conv6kernel13ConvUniversalINS1_16ConvProblemShapeILNS1_8OperatorE1ELi3EEENS1_10collective14CollectiveConvINS1_47MainloopSm100TmaUmmaWarpSpecializedImplicitGemmILS5_1ELi12ELi3ELi1ELi2EN4cute5tupleIJNSA_1CILi1EEESD_SD_EEEEENSB_IJNSC_ILi64EEESG_NSB_IJNSC_ILi32EEEEEEEEENS_10tfloat32_tESK_NSA_8TiledMMAINSA_8MMA_AtomIJNSA_17SM100_MMA_TF32_SSISK_SK_fLi64ELi64ELNSA_4UMMA5MajorE0ELSP_1ELNSO_7ScaleInE0ELSQ_0EEEEEENSA_6LayoutISE_NSB_IJNSC_ILi0EEESU_SU_EEEEENSB_IJNSA_10UnderscoreESX_SX_EEEEENS7_6detail27Sm100ImplicitGemmTileTraitsINSA_20SM90_TMA_LOAD_IM2COLENSA_14ComposedLayoutINSA_7SwizzleILi3ELi4ELi3EEENSA_18smem_ptr_flag_bitsILi32EEENST_INSB_IJNSC_ILi8EEESH_EEENSB_IJSH_SD_EEEEEEEvEENS11_INSA_13SM90_TMA_LOADENS13_INS14_ILi2ELi5ELi2EEES17_NST_INSB_IJSH_NSC_ILi4EEEEEENSB_IJSD_SH_EEEEEEEvEEEENS_8epilogue10collective18CollectiveEpilogueINS1N_23Sm100TmaWarpSpecializedILi3ELi2ELi16ELb1ELb0EEEJSJ_NSB_IJNST_ISG_SD_EENST_ISH_SD_EEEEESK_NSB_IJNSB_IJllllEEESD_SU_EEESK_S1W_NS1N_6fusion15FusionCallbacksIS1R_NS1X_17LinearCombinationISK_fSK_fLNS_15FloatRoundStyleE2EEESJ_S1U_JEEENSA_5SM1004TMEM4LOAD26SM100_TMEM_LOAD_16dp128b8xES12_S1C_NSA_17SM75_U32x4_LDSM_NENSA_21SM90_TMA_STORE_IM2COLES1C_NSA_17SM90_U32x4_STSM_NENSA_39AutoVectorizingCopyWithAssumedAlignmentILi128EEEEEEvvEEEEvNT_6ParamsE --------------------------
	.section	.nv.info._ZN7cutlass13device_kernelINS_4conv6kernel13ConvUniversalINS1_16ConvProblemShapeILNS1_8OperatorE1ELi3EEENS1_10collective14CollectiveConvINS1_47MainloopSm100TmaUmmaWarpSpecializedImplicitGemmILS5_1ELi12ELi3ELi1ELi2EN4cute5tupleIJNSA_1CILi1EEESD_SD_EEEEENSB_IJNSC_ILi64EEESG_NSB_IJNSC_ILi32EEEEEEEEENS_10tfloat32_tESK_NSA_8TiledMMAINSA_8MMA_AtomIJNSA_17SM100_MMA_TF32_SSISK_SK_fLi64ELi64ELNSA_4UMMA5MajorE0ELSP_1ELNSO_7ScaleInE0ELSQ_0EEEEEENSA_6LayoutISE_NSB_IJNSC_ILi0EEESU_SU_EEEEENSB_IJNSA_10UnderscoreESX_SX_EEEEENS7_6detail27Sm100ImplicitGemmTileTraitsINSA_20SM90_TMA_LOAD_IM2COLENSA_14ComposedLayoutINSA_7SwizzleILi3ELi4ELi3EEENSA_18smem_ptr_flag_bitsILi32EEENST_INSB_IJNSC_ILi8EEESH_EEENSB_IJSH_SD_EEEEEEEvEENS11_INSA_13SM90_TMA_LOADENS13_INS14_ILi2ELi5ELi2EEES17_NST_INSB_IJSH_NSC_ILi4EEEEEENSB_IJSD_SH_EEEEEEEvEEEENS_8epilogue10collective18CollectiveEpilogueINS1N_23Sm100TmaWarpSpecializedILi3ELi2ELi16ELb1ELb0EEEJSJ_NSB_IJNST_ISG_SD_EENST_ISH_SD_EEEEESK_NSB_IJNSB_IJllllEEESD_SU_EEESK_S1W_NS1N_6fusion15FusionCallbacksIS1R_NS1X_17LinearCombinationISK_fSK_fLNS_15FloatRoundStyleE2EEESJ_S1U_JEEENSA_5SM1004TMEM4LOAD26SM100_TMEM_LOAD_16dp128b8xES12_S1C_NSA_17SM75_U32x4_LDSM_NENSA_21SM90_TMA_STORE_IM2COLES1C_NSA_17SM90_U32x4_STSM_NENSA_39AutoVectorizingCopyWithAssumedAlignmentILi128EEEEEEvvEEEEvNT_6ParamsE,"",@"SHT_CUDA_INFO"
	.sectionflags	@""
	.align	4


	//----- nvinfo : EIATTR_CUDA_API_VERSION
	.align		4
        /*0000*/ 	.byte	0x04, 0x37
        /*0002*/ 	.short	(.L_31 - .L_30)
.L_30:
        /*0004*/ 	.word	0x00000082


	//----- nvinfo : EIATTR_KPARAM_INFO
	.align		4
.L_31:
        /*0008*/ 	.byte	0x04, 0x17
        /*000a*/ 	.short	(.L_33 - .L_32)
.L_32:
        /*000c*/ 	.word	0x00000000
        /*0010*/ 	.short	0x0000
        /*0012*/ 	.short	0x0000
        /*0014*/ 	.byte	0x00, 0xf0, 0x01, 0x24


	//----- nvinfo : EIATTR_AT_ENTRY_FRAGMENTS
	.align		4
.L_33:
        /*0018*/ 	.byte	0x04, 0x4f
        /*001a*/ 	.short	(.L_35 - .L_34)


	//   ....[0]....
.L_34:
        /*001c*/ 	.word	0x00000006


	//----- nvinfo : EIATTR_RESERVED_SMEM_USED
	.align		4
.L_35:
        /*0020*/ 	.byte	0x01, 0x41
	.zero		2


	//----- nvinfo : EIATTR_SPARSE_MMA_MASK
	.align		4
        /*0024*/ 	.byte	0x03, 0x50
        /*0026*/ 	.short	0x0000


	//----- nvinfo : EIATTR_TCGEN05_1CTA_USED
	.align		4
        /*0028*/ 	.byte	0x01, 0x51
	.zero		2


	//----- nvinfo : EIATTR_MAXREG_COUNT
	.align		4
        /*002c*/ 	.byte	0x03, 0x1b
        /*002e*/ 	.short	0x00ff


	//----- nvinfo : EIATTR_NUM_BARRIERS
	.align		4
        /*0030*/ 	.byte	0x02, 0x4c
        /*0032*/ 	.byte	0x07
	.zero		1


	//----- nvinfo : EIATTR_EXTERNS
	.align		4
        /*0034*/ 	.byte	0x04, 0x0f
        /*0036*/ 	.short	(.L_37 - .L_36)


	//   ....[0]....
	.align		4
.L_36:
        /*0038*/ 	.word	index@(__assertfail)


	//----- nvinfo : EIATTR_MERCURY_ISA_VERSION
	.align		4
.L_37:
        /*003c*/ 	.byte	0x03, 0x5f
        /*003e*/ 	.short	0x0101


	//----- nvinfo : EIATTR_INT_WARP_WIDE_INSTR_OFFSETS
	.align		4
        /*0040*/ 	.byte	0x04, 0x31
        /*0042*/ 	.short	(.L_39 - .L_38)


	//   ....[0]....
.L_38:
        /*0044*/ 	.word	0x00004300


	//   ....[1]....
        /*0048*/ 	.word	0x00004320


	//   ....[2]....
        /*004c*/ 	.word	0x00004350


	//   ....[3]....
        /*0050*/ 	.word	0x00005050


	//   ....[4]....
        /*0054*/ 	.word	0x00005170


	//   ....[5]....
        /*0058*/ 	.word	0x00005320


	//   ....[6]....
        /*005c*/ 	.word	0x00005380


	//----- nvinfo : EIATTR_COOP_GROUP_MASK_REGIDS
	.align		4
.L_39:
        /*0060*/ 	.byte	0x04, 0x29
        /*0062*/ 	.short	(.L_41 - .L_40)


	//   ....[0]....
.L_40:
        /*0064*/ 	.word	0xffffffff


	//   ....[1]....
        /*0068*/ 	.word	0xffffffff


	//   ....[2]....
        /*006c*/ 	.word	0xffffffff


	//   ....[3]....
        /*0070*/ 	.word	0xffffffff


	//   ....[4]....
        /*0074*/ 	.word	0xffffffff


	//   ....[5]....
        /*0078*/ 	.word	0xffffffff


	//   ....[6]....
        /*007c*/ 	.word	0xffffffff


	//   ....[7]....
        /*0080*/ 	.word	0xffffffff


	//   ....[8]....
        /*0084*/ 	.word	0xffffffff


	//   ....[9]....
        /*0088*/ 	.word	0xffffffff


	//   ....[10]....
        /*008c*/ 	.word	0xffffffff


	//   ....[11]....
        /*0090*/ 	.word	0xffffffff


	//----- nvinfo : EIATTR_COOP_GROUP_INSTR_OFFSETS
	.align		4
.L_41:
        /*0094*/ 	.byte	0x04, 0x28
        /*0096*/ 	.short	(.L_43 - .L_42)


	//   ....[0]....
.L_42:
        /*0098*/ 	.word	0x00000090


	//   ....[1]....
        /*009c*/ 	.word	0x00000520


	//   ....[2]....
        /*00a0*/ 	.word	0x000007c0


	//   ....[3]....
        /*00a4*/ 	.word	0x00000940


	//   ....[4]....
        /*00a8*/ 	.word	0x00000a40


	//   ....[5]....
        /*00ac*/ 	.word	0x00000b90


	//   ....[6]....
        /*00b0*/ 	.word	0x000024d0


	//   ....[7]....
        /*00b4*/ 	.word	0x00003630


	//   ....[8]....
        /*00b8*/ 	.word	0x00003840


	//   ....[9]....
        /*00bc*/ 	.word	0x00003870


	//   ....[10]....
        /*00c0*/ 	.word	0x000041e0


	//   ....[11]....
        /*00c4*/ 	.word	0x00004420


	//----- nvinfo : EIATTR_VRC_CTA_INIT_COUNT
	.align		4
.L_43:
        /*00c8*/ 	.byte	0x02, 0x4a
        /*00ca*/ 	.byte	0x80
	.zero		1


	//----- nvinfo : EIATTR_SYSCALL_OFFSETS
	.align		4
        /*00cc*/ 	.byte	0x04, 0x46
        /*00ce*/ 	.short	(.L_45 - .L_44)


	//   ....[0]....
.L_44:
        /*00d0*/ 	.word	0x00006110


	//   ....[1]....
        /*00d4*/ 	.word	0x00006200


	//   ....[2]....
        /*00d8*/ 	.word	0x00006c60


	//   ....[3]....
        /*00dc*/ 	.word	0x00007700


	//----- nvinfo : EIATTR_MBARRIER_INSTR_OFFSETS
	.align		4
.L_45:
        /*00e0*/ 	.byte	0x04, 0x39
        /*00e2*/ 	.short	(.L_47 - .L_46)


	//   ....[0]....
.L_46:
        /*00e4*/ 	.word	0x00000620
        /*00e8*/ 	.word	0x000000ff
        /*00ec*/ 	.word	0x00000000
        /*00f0*/ 	.short	0x0100
        /*00f2*/ 	.byte	0x04
	.zero		1


	//   ....[1]....
        /*00f4*/ 	.word	0x00000630
        /*00f8*/ 	.word	0x000000ff
        /*00fc*/ 	.word	0x00000060
        /*0100*/ 	.short	0x0100
        /*0102*/ 	.byte	0x04
	.zero		1


	//   ....[2]....
        /*0104*/ 	.word	0x00000640
        /*0108*/ 	.word	0x000000ff
        /*010c*/ 	.word	0x00000008
        /*0110*/ 	.short	0x0100
        /*0112*/ 	.byte	0x04
	.zero		1


	//   ....[3]....
        /*0114*/ 	.word	0x00000650
        /*0118*/ 	.word	0x000000ff
        /*011c*/ 	.word	0x00000068
        /*0120*/ 	.short	0x0100
        /*0122*/ 	.byte	0x04
	.zero		1


	//   ....[4]....
        /*0124*/ 	.word	0x00000660
        /*0128*/ 	.word	0x000000ff
        /*012c*/ 	.word	0x00000010
        /*0130*/ 	.short	0x0100
        /*0132*/ 	.byte	0x04
	.zero		1


	//   ....[5]....
        /*0134*/ 	.word	0x00000670
        /*0138*/ 	.word	0x000000ff
        /*013c*/ 	.word	0x00000070
        /*0140*/ 	.short	0x0100
        /*0142*/ 	.byte	0x04
	.zero		1


	//   ....[6]....
        /*0144*/ 	.word	0x00000680
        /*0148*/ 	.word	0x000000ff
        /*014c*/ 	.word	0x00000018
        /*0150*/ 	.short	0x0100
        /*0152*/ 	.byte	0x04
	.zero		1


	//   ....[7]....
        /*0154*/ 	.word	0x00000690
        /*0158*/ 	.word	0x000000ff
        /*015c*/ 	.word	0x00000078
        /*0160*/ 	.short	0x0100
        /*0162*/ 	.byte	0x04
	.zero		1


	//   ....[8]....
        /*0164*/ 	.word	0x000006a0
        /*0168*/ 	.word	0x000000ff
        /*016c*/ 	.word	0x00000020
        /*0170*/ 	.short	0x0100
        /*0172*/ 	.byte	0x04
	.zero		1


	//   ....[9]....
        /*0174*/ 	.word	0x000006b0
        /*0178*/ 	.word	0x000000ff
        /*017c*/ 	.word	0x00000080
        /*0180*/ 	.short	0x0100
        /*0182*/ 	.byte	0x04
	.zero		1


	//   ....[10]....
        /*0184*/ 	.word	0x000006c0
        /*0188*/ 	.word	0x000000ff
        /*018c*/ 	.word	0x00000028
        /*0190*/ 	.short	0x0100
        /*0192*/ 	.byte	0x04
	.zero		1


	//   ....[11]....
        /*0194*/ 	.word	0x000006d0
        /*0198*/ 	.word	0x000000ff
        /*019c*/ 	.word	0x00000088
        /*01a0*/ 	.short	0x0100
        /*01a2*/ 	.byte	0x04
	.zero		1


	//   ....[12]....
        /*01a4*/ 	.word	0x000006e0
        /*01a8*/ 	.word	0x000000ff
        /*01ac*/ 	.word	0x00000030
        /*01b0*/ 	.short	0x0100
        /*01b2*/ 	.byte	0x04
	.zero		1


	//   ....[13]....
        /*01b4*/ 	.word	0x000006f0
        /*01b8*/ 	.word	0x000000ff
        /*01bc*/ 	.word	0x00000090
        /*01c0*/ 	.short	0x0100
        /*01c2*/ 	.byte	0x04
	.zero		1


	//   ....[14]....
        /*01c4*/ 	.word	0x00000700
        /*01c8*/ 	.word	0x000000ff
        /*01cc*/ 	.word	0x00000038
        /*01d0*/ 	.short	0x0100
        /*01d2*/ 	.byte	0x04
	.zero		1


	//   ....[15]....
        /*01d4*/ 	.word	0x00000710
        /*01d8*/ 	.word	0x000000ff
        /*01dc*/ 	.word	0x00000098
        /*01e0*/ 	.short	0x0100
        /*01e2*/ 	.byte	0x04
	.zero		1


	//   ....[16]....
        /*01e4*/ 	.word	0x00000720
        /*01e8*/ 	.word	0x000000ff
        /*01ec*/ 	.word	0x00000040
        /*01f0*/ 	.short	0x0100
        /*01f2*/ 	.byte	0x04
	.zero		1


	//   ....[17]....
        /*01f4*/ 	.word	0x00000730
        /*01f8*/ 	.word	0x000000ff
        /*01fc*/ 	.word	0x000000a0
        /*0200*/ 	.short	0x0100
        /*0202*/ 	.byte	0x04
	.zero		1


	//   ....[18]....
        /*0204*/ 	.word	0x00000740
        /*0208*/ 	.word	0x000000ff
        /*020c*/ 	.word	0x00000048
        /*0210*/ 	.short	0x0100
        /*0212*/ 	.byte	0x04
	.zero		1


	//   ....[19]....
        /*0214*/ 	.word	0x00000750
        /*0218*/ 	.word	0x000000ff
        /*021c*/ 	.word	0x000000a8
        /*0220*/ 	.short	0x0100
        /*0222*/ 	.byte	0x04
	.zero		1


	//   ....[20]....
        /*0224*/ 	.word	0x00000760
        /*0228*/ 	.word	0x000000ff
        /*022c*/ 	.word	0x00000050
        /*0230*/ 	.short	0x0100
        /*0232*/ 	.byte	0x04
	.zero		1


	//   ....[21]....
        /*0234*/ 	.word	0x00000770
        /*0238*/ 	.word	0x000000ff
        /*023c*/ 	.word	0x000000b0
        /*0240*/ 	.short	0x0100
        /*0242*/ 	.byte	0x04
	.zero		1


	//   ....[22]....
        /*0244*/ 	.word	0x00000780
        /*0248*/ 	.word	0x000000ff
        /*024c*/ 	.word	0x00000058
        /*0250*/ 	.short	0x0100
        /*0252*/ 	.byte	0x04
	.zero		1


	//   ....[23]....
        /*0254*/ 	.word	0x00000790
        /*0258*/ 	.word	0x000000ff
        /*025c*/ 	.word	0x000000b8
        /*0260*/ 	.short	0x0100
        /*0262*/ 	.byte	0x04
	.zero		1


	//   ....[24]....
        /*0264*/ 	.word	0x000008d0
        /*0268*/ 	.word	0x000000ff
        /*026c*/ 	.word	0x000000c0
        /*0270*/ 	.short	0x0100
        /*0272*/ 	.byte	0x04
	.zero		1


	//   ....[25]....
        /*0274*/ 	.word	0x000008e0
        /*0278*/ 	.word	0x000000ff
        /*027c*/ 	.word	0x000000d8
        /*0280*/ 	.short	0x0100
        /*0282*/ 	.byte	0x04
	.zero		1


	//   ....[26]....
        /*0284*/ 	.word	0x000008f0
        /*0288*/ 	.word	0x000000ff
        /*028c*/ 	.word	0x000000c8
        /*0290*/ 	.short	0x0100
        /*0292*/ 	.byte	0x04
	.zero		1


	//   ....[27]....
        /*0294*/ 	.word	0x00000900
        /*0298*/ 	.word	0x000000ff
        /*029c*/ 	.word	0x000000e0
        /*02a0*/ 	.short	0x0100
        /*02a2*/ 	.byte	0x04
	.zero		1


	//   ....[28]....
        /*02a4*/ 	.word	0x00000910
        /*02a8*/ 	.word	0x000000ff
        /*02ac*/ 	.word	0x000000d0
        /*02b0*/ 	.short	0x0100
        /*02b2*/ 	.byte	0x04
	.zero		1


	//   ....[29]....
        /*02b4*/ 	.word	0x00000920
        /*02b8*/ 	.word	0x000000ff
        /*02bc*/ 	.word	0x000000e8
        /*02c0*/ 	.short	0x0100
        /*02c2*/ 	.byte	0x04
	.zero		1


	//   ....[30]....
        /*02c4*/ 	.word	0x00000a10
        /*02c8*/ 	.word	0x000000ff
        /*02cc*/ 	.word	0x000000f0
        /*02d0*/ 	.short	0x0100
        /*02d2*/ 	.byte	0x06
	.zero		1


	//   ....[31]....
        /*02d4*/ 	.word	0x00000a20
        /*02d8*/ 	.word	0x000000ff
        /*02dc*/ 	.word	0x000000f8
        /*02e0*/ 	.short	0x0100
        /*02e2*/ 	.byte	0x06
	.zero		1


	//   ....[32]....
        /*02e4*/ 	.word	0x00000b60
        /*02e8*/ 	.word	0x000000ff
        /*02ec*/ 	.word	0x00000100
        /*02f0*/ 	.short	0x0100
        /*02f2*/ 	.byte	0x06
	.zero		1


	//   ....[33]....
        /*02f4*/ 	.word	0x00000b70
        /*02f8*/ 	.word	0x000000ff
        /*02fc*/ 	.word	0x00000108
        /*0300*/ 	.short	0x0100
        /*0302*/ 	.byte	0x06
	.zero		1


	//   ....[34]....
        /*0304*/ 	.word	0x00000cc0
        /*0308*/ 	.word	0x000000ff
        /*030c*/ 	.word	0x00000110
        /*0310*/ 	.short	0x0100
        /*0312*/ 	.byte	0x04
	.zero		1


	//   ....[35]....
        /*0314*/ 	.word	0x00000cd0
        /*0318*/ 	.word	0x000000ff
        /*031c*/ 	.word	0x00000120
        /*0320*/ 	.short	0x0100
        /*0322*/ 	.byte	0x04
	.zero		1


	//   ....[36]....
        /*0324*/ 	.word	0x00000ce0
        /*0328*/ 	.word	0x000000ff
        /*032c*/ 	.word	0x00000118
        /*0330*/ 	.short	0x0100
        /*0332*/ 	.byte	0x04
	.zero		1


	//   ....[37]....
        /*0334*/ 	.word	0x00000cf0
        /*0338*/ 	.word	0x000000ff
        /*033c*/ 	.word	0x00000128
        /*0340*/ 	.short	0x0100
        /*0342*/ 	.byte	0x04
	.zero		1


	//   ....[38]....
        /*0344*/ 	.word	0x00001670
        /*0348*/ 	.word	0x000000ff
        /*034c*/ 	.word	0x00000060
        /*0350*/ 	.short	0x010a
        /*0352*/ 	.byte	0x04
	.zero		1


	//   ....[39]....
        /*0354*/ 	.word	0x00001990
        /*0358*/ 	.word	0x000000ff
        /*035c*/ 	.word	0x00000060
        /*0360*/ 	.short	0x010a
        /*0362*/ 	.byte	0x11
	.zero		1


	//   ....[40]....
        /*0364*/ 	.word	0x00001b00
        /*0368*/ 	.word	0x000000ff
        /*036c*/ 	.word	0x00000060
        /*0370*/ 	.short	0x010a
        /*0372*/ 	.byte	0x08
	.zero		1


	//   ....[41]....
        /*0374*/ 	.word	0x00001d80
        /*0378*/ 	.word	0x000000ff
        /*037c*/ 	.word	0x000000f8
        /*0380*/ 	.short	0x0101
        /*0382*/ 	.byte	0x2d
	.zero		1


	//   ....[42]....
        /*0384*/ 	.word	0x00001db0
        /*0388*/ 	.word	0x000000ff
        /*038c*/ 	.word	0x00000060
        /*0390*/ 	.short	0x010a
        /*0392*/ 	.byte	0x04
	.zero		1


	//   ....[43]....
        /*0394*/ 	.word	0x000020a0
        /*0398*/ 	.word	0x000000ff
        /*039c*/ 	.word	0x00000060
        /*03a0*/ 	.short	0x010a
        /*03a2*/ 	.byte	0x09
	.zero		1


	//   ....[44]....
        /*03a4*/ 	.word	0x00002210
        /*03a8*/ 	.word	0x000000ff
        /*03ac*/ 	.word	0x00000060
        /*03b0*/ 	.short	0x010a
        /*03b2*/ 	.byte	0x08
	.zero		1


	//   ....[45]....
        /*03b4*/ 	.word	0x000024e0
        /*03b8*/ 	.word	0x000000ff
        /*03bc*/ 	.word	0x00000100
        /*03c0*/ 	.short	0x010a
        /*03c2*/ 	.byte	0x2d
	.zero		1


	//   ....[46]....
        /*03c4*/ 	.word	0x000025a0
        /*03c8*/ 	.word	0x000000ff
        /*03cc*/ 	.word	0x00000000
        /*03d0*/ 	.short	0x0101
        /*03d2*/ 	.byte	0x04
	.zero		1


	//   ....[47]....
        /*03d4*/ 	.word	0x00002ba0
        /*03d8*/ 	.word	0x000000ff
        /*03dc*/ 	.word	0x00000000
        /*03e0*/ 	.short	0x010a
        /*03e2*/ 	.byte	0x04
	.zero		1


	//   ....[48]....
        /*03e4*/ 	.word	0x00002c40
        /*03e8*/ 	.word	0x000000ff
        /*03ec*/ 	.word	0x00000000
        /*03f0*/ 	.short	0x010a
        /*03f2*/ 	.byte	0x05
	.zero		1


	//   ....[49]....
        /*03f4*/ 	.word	0x00002ce0
        /*03f8*/ 	.word	0x000000ff
        /*03fc*/ 	.word	0x00000000
        /*0400*/ 	.short	0x010a
        /*0402*/ 	.byte	0x05
	.zero		1


	//   ....[50]....
        /*0404*/ 	.word	0x00002d80
        /*0408*/ 	.word	0x000000ff
        /*040c*/ 	.word	0x00000000
        /*0410*/ 	.short	0x010a
        /*0412*/ 	.byte	0x05
	.zero		1


	//   ....[51]....
        /*0414*/ 	.word	0x00002e20
        /*0418*/ 	.word	0x000000ff
        /*041c*/ 	.word	0x00000000
        /*0420*/ 	.short	0x010a
        /*0422*/ 	.byte	0x05
	.zero		1


	//   ....[52]....
        /*0424*/ 	.word	0x00002ec0
        /*0428*/ 	.word	0x000000ff
        /*042c*/ 	.word	0x00000000
        /*0430*/ 	.short	0x010a
        /*0432*/ 	.byte	0x05
	.zero		1


	//   ....[53]....
        /*0434*/ 	.word	0x00002f60
        /*0438*/ 	.word	0x000000ff
        /*043c*/ 	.word	0x00000000
        /*0440*/ 	.short	0x010a
        /*0442*/ 	.byte	0x05
	.zero		1


	//   ....[54]....
        /*0444*/ 	.word	0x00003000
        /*0448*/ 	.word	0x000000ff
        /*044c*/ 	.word	0x00000000
        /*0450*/ 	.short	0x010a
        /*0452*/ 	.byte	0x05
	.zero		1


	//   ....[55]....
        /*0454*/ 	.word	0x000030a0
        /*0458*/ 	.word	0x000000ff
        /*045c*/ 	.word	0x00000000
        /*0460*/ 	.short	0x010a
        /*0462*/ 	.byte	0x05
	.zero		1


	//   ....[56]....
        /*0464*/ 	.word	0x00003140
        /*0468*/ 	.word	0x000000ff
        /*046c*/ 	.word	0x00000000
        /*0470*/ 	.short	0x010a
        /*0472*/ 	.byte	0x05
	.zero		1


	//   ....[57]....
        /*0474*/ 	.word	0x000031e0
        /*0478*/ 	.word	0x000000ff
        /*047c*/ 	.word	0x00000000
        /*0480*/ 	.short	0x010a
        /*0482*/ 	.byte	0x05
	.zero		1


	//   ....[58]....
        /*0484*/ 	.word	0x00003290
        /*0488*/ 	.word	0x00000000
        /*048c*/ 	.word	0x00000000
        /*0490*/ 	.short	0x010a
        /*0492*/ 	.byte	0xff
	.zero		1


	//   ....[59]....
        /*0494*/ 	.word	0x000033e0
        /*0498*/ 	.word	0x000000ff
        /*049c*/ 	.word	0x00000108
        /*04a0*/ 	.short	0x010a
        /*04a2*/ 	.byte	0x04
	.zero		1


	//   ....[60]....
        /*04a4*/ 	.word	0x00003480
        /*04a8*/ 	.word	0x000000ff
        /*04ac*/ 	.word	0x00000100
        /*04b0*/ 	.short	0x010a
        /*04b2*/ 	.byte	0x04
	.zero		1


	//   ....[61]....
        /*04b4*/ 	.word	0x00003520
        /*04b8*/ 	.word	0x000000ff
        /*04bc*/ 	.word	0x00000000
        /*04c0*/ 	.short	0x0101
        /*04c2*/ 	.byte	0x05
	.zero		1


	//   ....[62]....
        /*04c4*/ 	.word	0x00003560
        /*04c8*/ 	.word	0x000000ff
        /*04cc*/ 	.word	0x00000108
        /*04d0*/ 	.short	0x0106
        /*04d2*/ 	.byte	0x04
	.zero		1


	//   ....[63]....
        /*04d4*/ 	.word	0x000035a0
        /*04d8*/ 	.word	0x00000000
        /*04dc*/ 	.word	0x00000108
        /*04e0*/ 	.short	0x010a
        /*04e2*/ 	.byte	0xff
	.zero		1


	//   ....[64]....
        /*04e4*/ 	.word	0x00003b10
        /*04e8*/ 	.word	0x000000ff
        /*04ec*/ 	.word	0x00000100
        /*04f0*/ 	.short	0x010a
        /*04f2*/ 	.byte	0x14
	.zero		1


	//   ....[65]....
        /*04f4*/ 	.word	0x00003bc0
        /*04f8*/ 	.word	0x000000ff
        /*04fc*/ 	.word	0x00000000
        /*0500*/ 	.short	0x0101
        /*0502*/ 	.byte	0x19
	.zero		1


	//   ....[66]....
        /*0504*/ 	.word	0x00003bd0
        /*0508*/ 	.word	0x000000ff
        /*050c*/ 	.word	0x00000120
        /*0510*/ 	.short	0x010a
        /*0512*/ 	.byte	0x18
	.zero		1


	//   ....[67]....
        /*0514*/ 	.word	0x00003c70
        /*0518*/ 	.word	0x000000ff
        /*051c*/ 	.word	0x00000000
        /*0520*/ 	.short	0x010a
        /*0522*/ 	.byte	0x04
	.zero		1


	//   ....[68]....
        /*0524*/ 	.word	0x00003cd0
        /*0528*/ 	.word	0x000000ff
        /*052c*/ 	.word	0x00000000
        /*0530*/ 	.short	0x010a
        /*0532*/ 	.byte	0x12
	.zero		1


	//   ....[69]....
        /*0534*/ 	.word	0x00003e20
        /*0538*/ 	.word	0x000000ff
        /*053c*/ 	.word	0x00000000
        /*0540*/ 	.short	0x010a
        /*0542*/ 	.byte	0x05
	.zero		1


	//   ....[70]....
        /*0544*/ 	.word	0x00004130
        /*0548*/ 	.word	0x000000ff
        /*054c*/ 	.word	0x00000000
        /*0550*/ 	.short	0x010a
        /*0552*/ 	.byte	0x04
	.zero		1


	//   ....[71]....
        /*0554*/ 	.word	0x000041c0
        /*0558*/ 	.word	0x000000ff
        /*055c*/ 	.word	0x00000000
        /*0560*/ 	.short	0x010a
        /*0562*/ 	.byte	0x04
	.zero		1


	//   ....[72]....
        /*0564*/ 	.word	0x00004710
        /*0568*/ 	.word	0x000000ff
        /*056c*/ 	.word	0x00000100
        /*0570*/ 	.short	0x010a
        /*0572*/ 	.byte	0x18
	.zero		1


	//   ....[73]....
        /*0574*/ 	.word	0x000047b0
        /*0578*/ 	.word	0x000000ff
        /*057c*/ 	.word	0x00000000
        /*0580*/ 	.short	0x0101
        /*0582*/ 	.byte	0x24
	.zero		1


	//   ....[74]....
        /*0584*/ 	.word	0x00004ce0
        /*0588*/ 	.word	0x000000ff
        /*058c*/ 	.word	0x000000f8
        /*0590*/ 	.short	0x010a
        /*0592*/ 	.byte	0x18
	.zero		1


	//   ....[75]....
        /*0594*/ 	.word	0x00004eb0
        /*0598*/ 	.word	0x000000ff
        /*059c*/ 	.word	0x000000d8
        /*05a0*/ 	.short	0x010a
        /*05a2*/ 	.byte	0x07
	.zero		1


	//   ....[76]....
        /*05a4*/ 	.word	0x00005200
        /*05a8*/ 	.word	0x000000ff
        /*05ac*/ 	.word	0x000000c0
        /*05b0*/ 	.short	0x010b
        /*05b2*/ 	.byte	0x07
	.zero		1


	//   ....[77]....
        /*05b4*/ 	.word	0x00005210
        /*05b8*/ 	.word	0x000000ff
        /*05bc*/ 	.word	0x00000000
        /*05c0*/ 	.short	0x0101
        /*05c2*/ 	.byte	0x06
	.zero		1


	//   ....[78]....
        /*05c4*/ 	.word	0x00005220
        /*05c8*/ 	.word	0x000000ff
        /*05cc*/ 	.word	0x000000d8
        /*05d0*/ 	.short	0x010a
        /*05d2*/ 	.byte	0x04
	.zero		1


	//   ....[79]....
        /*05d4*/ 	.word	0x00005440
        /*05d8*/ 	.word	0x000000ff
        /*05dc*/ 	.word	0x000000c0
        /*05e0*/ 	.short	0x010b
        /*05e2*/ 	.byte	0x04
	.zero		1


	//   ....[80]....
        /*05e4*/ 	.word	0x00005450
        /*05e8*/ 	.word	0x000000ff
        /*05ec*/ 	.word	0x00000000
        /*05f0*/ 	.short	0x0101
        /*05f2*/ 	.byte	0x05
	.zero		1


	//   ....[81]....
        /*05f4*/ 	.word	0x000054a0
        /*05f8*/ 	.word	0x000000ff
        /*05fc*/ 	.word	0x00000000
        /*0600*/ 	.short	0x010a
        /*0602*/ 	.byte	0x04
	.zero		1


	//   ....[82]....
        /*0604*/ 	.word	0x00005570
        /*0608*/ 	.word	0x00000002
        /*060c*/ 	.word	0x00000000
        /*0610*/ 	.short	0x010a
        /*0612*/ 	.byte	0xff
	.zero		1


	//   ....[83]....
        /*0614*/ 	.word	0x000055e0
        /*0618*/ 	.word	0x00000004
        /*061c*/ 	.word	0x00000000
        /*0620*/ 	.short	0x010a
        /*0622*/ 	.byte	0xff
	.zero		1


	//   ....[84]....
        /*0624*/ 	.word	0x000059d0
        /*0628*/ 	.word	0x000000ff
        /*062c*/ 	.word	0x00000100
        /*0630*/ 	.short	0x010a
        /*0632*/ 	.byte	0x31
	.zero		1


	//   ....[85]....
        /*0634*/ 	.word	0x00005aa0
        /*0638*/ 	.word	0x000000ff
        /*063c*/ 	.word	0x00000000
        /*0640*/ 	.short	0x0101
        /*0642*/ 	.byte	0x04
	.zero		1


	//   ....[86]....
        /*0644*/ 	.word	0x000066a0
        /*0648*/ 	.word	0x00000003
        /*064c*/ 	.word	0x000000c0
        /*0650*/ 	.short	0x010a
        /*0652*/ 	.byte	0xff
	.zero		1


	//   ....[87]....
        /*0654*/ 	.word	0x00006740
        /*0658*/ 	.word	0x00000055
        /*065c*/ 	.word	0x00000110
        /*0660*/ 	.short	0x010a
        /*0662*/ 	.byte	0xff
	.zero		1


	//   ....[88]....
        /*0664*/ 	.word	0x00006900
        /*0668*/ 	.word	0x00000003
        /*066c*/ 	.word	0x000000c0
        /*0670*/ 	.short	0x010a
        /*0672*/ 	.byte	0xff
	.zero		1


	//   ....[89]....
        /*0674*/ 	.word	0x00006b40
        /*0678*/ 	.word	0x00000055
        /*067c*/ 	.word	0x00000110
        /*0680*/ 	.short	0x010a
        /*0682*/ 	.byte	0xff
	.zero		1


	//   ....[90]....
        /*0684*/ 	.word	0x00007420
        /*0688*/ 	.word	0x00000000
        /*068c*/ 	.word	0x00000000
        /*0690*/ 	.short	0x0101
        /*0692*/ 	.byte	0xff
	.zero		1


	//   ....[91]....
        /*0694*/ 	.word	0x00007430
        /*0698*/ 	.word	0x00000003
        /*069c*/ 	.word	0x000000c0
        /*06a0*/ 	.short	0x010a
        /*06a2*/ 	.byte	0xff
	.zero		1


	//   ....[92]....
        /*06a4*/ 	.word	0x00007500
        /*06a8*/ 	.word	0x00000003
        /*06ac*/ 	.word	0x000000c0
        /*06b0*/ 	.short	0x010a
        /*06b2*/ 	.byte	0xff
	.zero		1


	//   ....[93]....
        /*06b4*/ 	.word	0x00007b30
        /*06b8*/ 	.word	0x000000ff
        /*06bc*/ 	.word	0x00000000
        /*06c0*/ 	.short	0x0101
        /*06c2*/ 	.byte	0x04
	.zero		1


	//   ....[94]....
        /*06c4*/ 	.word	0x00007f50
        /*06c8*/ 	.word	0x00000002
        /*06cc*/ 	.word	0x00000000
        /*06d0*/ 	.short	0x0101
        /*06d2*/ 	.byte	0xff
	.zero		1


	//   ....[95]....
        /*06d4*/ 	.word	0x000081c0
        /*06d8*/ 	.word	0x000000ff
        /*06dc*/ 	.word	0x00000000
        /*06e0*/ 	.short	0x0101
        /*06e2*/ 	.byte	0x04
	.zero		1


	//   ....[96]....
        /*06e4*/ 	.word	0x000081f0
        /*06e8*/ 	.word	0x00000000
        /*06ec*/ 	.word	0x00000060
        /*06f0*/ 	.short	0x010a
        /*06f2*/ 	.byte	0xff
	.zero		1


	//   ....[97]....
        /*06f4*/ 	.word	0x00008250
        /*06f8*/ 	.word	0x00000000
        /*06fc*/ 	.word	0x00000060
        /*0700*/ 	.short	0x010a
        /*0702*/ 	.byte	0xff
	.zero		1


	//   ....[98]....
        /*0704*/ 	.word	0x000082b0
        /*0708*/ 	.word	0x00000000
        /*070c*/ 	.word	0x00000100
        /*0710*/ 	.short	0x010a
        /*0712*/ 	.byte	0xff
	.zero		1


	//   ....[99]....
        /*0714*/ 	.word	0x00008310
        /*0718*/ 	.word	0x00000000
        /*071c*/ 	.word	0x00000000
        /*0720*/ 	.short	0x010a
        /*0722*/ 	.byte	0xff
	.zero		1


	//   ....[100]....
        /*0724*/ 	.word	0x00008370
        /*0728*/ 	.word	0x00000000
        /*072c*/ 	.word	0x00000000
        /*0730*/ 	.short	0x010a
        /*0732*/ 	.byte	0xff
	.zero		1


	//   ....[101]....
        /*0734*/ 	.word	0x000083d0
        /*0738*/ 	.word	0x00000000
        /*073c*/ 	.word	0x00000000
        /*0740*/ 	.short	0x010a
        /*0742*/ 	.byte	0xff
	.zero		1


	//   ....[102]....
        /*0744*/ 	.word	0x00008430
        /*0748*/ 	.word	0x00000000
        /*074c*/ 	.word	0x00000000
        /*0750*/ 	.short	0x010a
        /*0752*/ 	.byte	0xff
	.zero		1


	//   ....[103]....
        /*0754*/ 	.word	0x00008490
        /*0758*/ 	.word	0x00000000
        /*075c*/ 	.word	0x00000000
        /*0760*/ 	.short	0x010a
        /*0762*/ 	.byte	0xff
	.zero		1


	//   ....[104]....
        /*0764*/ 	.word	0x000084f0
        /*0768*/ 	.word	0x00000000
        /*076c*/ 	.word	0x00000000
        /*0770*/ 	.short	0x010a
        /*0772*/ 	.byte	0xff
	.zero		1


	//   ....[105]....
        /*0774*/ 	.word	0x00008550
        /*0778*/ 	.word	0x00000000
        /*077c*/ 	.word	0x00000000
        /*0780*/ 	.short	0x010a
        /*0782*/ 	.byte	0xff
	.zero		1


	//   ....[106]....
        /*0784*/ 	.word	0x000085b0
        /*0788*/ 	.word	0x00000000
        /*078c*/ 	.word	0x00000000
        /*0790*/ 	.short	0x010a
        /*0792*/ 	.byte	0xff
	.zero		1


	//   ....[107]....
        /*0794*/ 	.word	0x00008610
        /*0798*/ 	.word	0x00000000
        /*079c*/ 	.word	0x00000000
        /*07a0*/ 	.short	0x010a
        /*07a2*/ 	.byte	0xff
	.zero		1


	//   ....[108]....
        /*07a4*/ 	.word	0x00008670
        /*07a8*/ 	.word	0x00000000
        /*07ac*/ 	.word	0x00000000
        /*07b0*/ 	.short	0x010a
        /*07b2*/ 	.byte	0xff
	.zero		1


	//   ....[109]....
        /*07b4*/ 	.word	0x000086d0
        /*07b8*/ 	.word	0x00000000
        /*07bc*/ 	.word	0x00000000
        /*07c0*/ 	.short	0x010a
        /*07c2*/ 	.byte	0xff
	.zero		1


	//   ....[110]....
        /*07c4*/ 	.word	0x00008730
        /*07c8*/ 	.word	0x00000004
        /*07cc*/ 	.word	0x00000108
        /*07d0*/ 	.short	0x010a
        /*07d2*/ 	.byte	0xff
	.zero		1


	//   ....[111]....
        /*07d4*/ 	.word	0x00008790
        /*07d8*/ 	.word	0x00000004
        /*07dc*/ 	.word	0x00000100
        /*07e0*/ 	.short	0x010a
        /*07e2*/ 	.byte	0xff
	.zero		1


	//   ....[112]....
        /*07e4*/ 	.word	0x000087f0
        /*07e8*/ 	.word	0x00000000
        /*07ec*/ 	.word	0x00000100
        /*07f0*/ 	.short	0x010a
        /*07f2*/ 	.byte	0xff
	.zero		1


	//   ....[113]....
        /*07f4*/ 	.word	0x00008850
        /*07f8*/ 	.word	0x00000005
        /*07fc*/ 	.word	0x00000120
        /*0800*/ 	.short	0x010a
        /*0802*/ 	.byte	0xff
	.zero		1


	//   ....[114]....
        /*0804*/ 	.word	0x000088b0
        /*0808*/ 	.word	0x00000000
        /*080c*/ 	.word	0x00000000
        /*0810*/ 	.short	0x010a
        /*0812*/ 	.byte	0xff
	.zero		1


	//   ....[115]....
        /*0814*/ 	.word	0x00008910
        /*0818*/ 	.word	0x00000000
        /*081c*/ 	.word	0x00000000
        /*0820*/ 	.short	0x010a
        /*0822*/ 	.byte	0xff
	.zero		1


	//   ....[116]....
        /*0824*/ 	.word	0x00008970
        /*0828*/ 	.word	0x00000000
        /*082c*/ 	.word	0x00000000
        /*0830*/ 	.short	0x010a
        /*0832*/ 	.byte	0xff
	.zero		1


	//   ....[117]....
        /*0834*/ 	.word	0x000089d0
        /*0838*/ 	.word	0x00000000
        /*083c*/ 	.word	0x00000100
        /*0840*/ 	.short	0x010a
        /*0842*/ 	.byte	0xff
	.zero		1


	//   ....[118]....
        /*0844*/ 	.word	0x00008a30
        /*0848*/ 	.word	0x00000000
        /*084c*/ 	.word	0x000000f8
        /*0850*/ 	.short	0x010a
        /*0852*/ 	.byte	0xff
	.zero		1


	//   ....[119]....
        /*0854*/ 	.word	0x00008a90
        /*0858*/ 	.word	0x00000008
        /*085c*/ 	.word	0x000000d8
        /*0860*/ 	.short	0x010a
        /*0862*/ 	.byte	0xff
	.zero		1


	//   ....[120]....
        /*0864*/ 	.word	0x00008af0
        /*0868*/ 	.word	0x00000005
        /*086c*/ 	.word	0x000000d8
        /*0870*/ 	.short	0x010a
        /*0872*/ 	.byte	0xff
	.zero		1


	//   ....[121]....
        /*0874*/ 	.word	0x00008b50
        /*0878*/ 	.word	0x00000000
        /*087c*/ 	.word	0x00000000
        /*0880*/ 	.short	0x010a
        /*0882*/ 	.byte	0xff
	.zero		1


	//   ....[122]....
        /*0884*/ 	.word	0x00008ba0
        /*0888*/ 	.word	0x00000002
        /*088c*/ 	.word	0x00000000
        /*0890*/ 	.short	0x010a
        /*0892*/ 	.byte	0xff
	.zero		1


	//   ....[123]....
        /*0894*/ 	.word	0x00008c00
        /*0898*/ 	.word	0x00000000
        /*089c*/ 	.word	0x00000100
        /*08a0*/ 	.short	0x010a
        /*08a2*/ 	.byte	0xff
	.zero		1


	//   ....[124]....
        /*08a4*/ 	.word	0x00008c50
        /*08a8*/ 	.word	0x00000003
        /*08ac*/ 	.word	0x000000c0
        /*08b0*/ 	.short	0x010a
        /*08b2*/ 	.byte	0xff
	.zero		1


	//   ....[125]....
        /*08b4*/ 	.word	0x00008ca0
        /*08b8*/ 	.word	0x00000055
        /*08bc*/ 	.word	0x00000110
        /*08c0*/ 	.short	0x010a
        /*08c2*/ 	.byte	0xff
	.zero		1


	//   ....[126]....
        /*08c4*/ 	.word	0x00008cf0
        /*08c8*/ 	.word	0x00000003
        /*08cc*/ 	.word	0x000000c0
        /*08d0*/ 	.short	0x010a
        /*08d2*/ 	.byte	0xff
	.zero		1


	//----- nvinfo : EIATTR_NUM_MBARRIERS
	.align		4
.L_47:
        /*08d4*/ 	.byte	0x03, 0x38
        /*08d6*/ 	.short	0x0026


	//----- nvinfo : EIATTR_EXIT_INSTR_OFFSETS
	.align		4
        /*08d8*/ 	.byte	0x04, 0x1c
        /*08da*/ 	.short	(.L_49 - .L_48)


	//   ....[0]....
.L_48:
        /*08dc*/ 	.word	0x000032c0


	//   ....[1]....
        /*08e0*/ 	.word	0x00003570


	//   ....[2]....
        /*08e4*/ 	.word	0x000035d0


	//   ....[3]....
        /*08e8*/ 	.word	0x00004430


	//   ....[4]....
        /*08ec*/ 	.word	0x00005610


	//   ....[5]....
        /*08f0*/ 	.word	0x00005650


	//   ....[6]....
        /*08f4*/ 	.word	0x000080a0


	//   ....[7]....
        /*08f8*/ 	.word	0x00008120


	//   ....[8]....
        /*08fc*/ 	.word	0x00008150


	//   ....[9]....
        /*0900*/ 	.word	0x000081d0


	//----- nvinfo : EIATTR_MAX_THREADS
	.align		4
.L_49:
        /*0904*/ 	.byte	0x04, 0x05
        /*0906*/ 	.short	(.L_51 - .L_50)
.L_50:
        /*0908*/ 	.word	0x00000100
        /*090c*/ 	.word	0x00000001
        /*0910*/ 	.word	0x00000001


	//----- nvinfo : EIATTR_CRS_STACK_SIZE
	.align		4
.L_51:
        /*0914*/ 	.byte	0x04, 0x1e
        /*0916*/ 	.short	(.L_53 - .L_52)
.L_52:
        /*0918*/ 	.word	0x00000000


	//----- nvinfo : EIATTR_CBANK_PARAM_SIZE
	.align		4
.L_53:
        /*091c*/ 	.byte	0x03, 0x19
        /*091e*/ 	.short	0x0900


	//----- nvinfo : EIATTR_PARAM_CBANK
	.align		4
        /*0920*/ 	.byte	0x04, 0x0a
        /*0922*/ 	.short	(.L_55 - .L_54)
	.align		4
.L_54:
        /*0924*/ 	.word	index@(.nv.constant0._ZN7cutlass13device_kernelINS_4conv6kernel13ConvUniversalINS1_16ConvProblemShapeILNS1_8OperatorE1ELi3EEENS1_10collective14CollectiveConvINS1_47MainloopSm100TmaUmmaWarpSpecializedImplicitGemmILS5_1ELi12ELi3ELi1ELi2EN4cute5tupleIJNSA_1CILi1EEESD_SD_EEEEENSB_IJNSC_ILi64EEESG_NSB_IJNSC_ILi32EEEEEEEEENS_10tfloat32_tESK_NSA_8TiledMMAINSA_8MMA_AtomIJNSA_17SM100_MMA_TF32_SSISK_SK_fLi64ELi64ELNSA_4UMMA5MajorE0ELSP_1ELNSO_7ScaleInE0ELSQ_0EEEEEENSA_6LayoutISE_NSB_IJNSC_ILi0EEESU_SU_EEEEENSB_IJNSA_10UnderscoreESX_SX_EEEEENS7_6detail27Sm100ImplicitGemmTileTraitsINSA_20SM90_TMA_LOAD_IM2COLENSA_14ComposedLayoutINSA_7SwizzleILi3ELi4ELi3EEENSA_18smem_ptr_flag_bitsILi32EEENST_INSB_IJNSC_ILi8EEESH_EEENSB_IJSH_SD_EEEEEEEvEENS11_INSA_13SM90_TMA_LOADENS13_INS14_ILi2ELi5ELi2EEES17_NST_INSB_IJSH_NSC_ILi4EEEEEENSB_IJSD_SH_EEEEEEEvEEEENS_8epilogue10collective18CollectiveEpilogueINS1N_23Sm100TmaWarpSpecializedILi3ELi2ELi16ELb1ELb0EEEJSJ_NSB_IJNST_ISG_SD_EENST_ISH_SD_EEEEESK_NSB_IJNSB_IJllllEEESD_SU_EEESK_S1W_NS1N_6fusion15FusionCallbacksIS1R_NS1X_17LinearCombinationISK_fSK_fLNS_15FloatRoundStyleE2EEESJ_S1U_JEEENSA_5SM1004TMEM4LOAD26SM100_TMEM_LOAD_16dp128b8xES12_S1C_NSA_17SM75_U32x4_LDSM_NENSA_21SM90_TMA_STORE_IM2COLES1C_NSA_17SM90_U32x4_STSM_NENSA_39AutoVectorizingCopyWithAssumedAlignmentILi128EEEEEEvvEEEEvNT_6ParamsE)
        /*0928*/ 	.short	0x0380
        /*092a*/ 	.short	0x0900


	//----- nvinfo : EIATTR_SW_WAR
	.align		4
.L_55:
        /*092c*/ 	.byte	0x04, 0x36
        /*092e*/ 	.short	(.L_57 - .L_56)
.L_56:
        /*0930*/ 	.word	0x00000008
.L_57:


//--------------------- .nv.callgraph             --------------------------
	.section	.nv.callgraph,"",@"SHT_CUDA_CALLGRAPH"
	.align	4
	.sectionentsize	8
	.align		4
        /*0000*/ 	.word	0x00000000
	.align		4
        /*0004*/ 	.word	0xffffffff
	.align		4
        /*0008*/ 	.word	index@(_ZN7cutlass13device_kernelINS_4conv6kernel13ConvUniversalINS1_16ConvProblemShapeILNS1_8OperatorE1ELi3EEENS1_10collective14CollectiveConvINS1_47MainloopSm100TmaUmmaWarpSpecializedImplicitGemmILS5_1ELi12ELi3ELi1ELi2EN4cute5tupleIJNSA_1CILi1EEESD_SD_EEEEENSB_IJNSC_ILi64EEESG_NSB_IJNSC_ILi32EEEEEEEEENS_10tfloat32_tESK_NSA_8TiledMMAINSA_8MMA_AtomIJNSA_17SM100_MMA_TF32_SSISK_SK_fLi64ELi64ELNSA_4UMMA5MajorE0ELSP_1ELNSO_7ScaleInE0ELSQ_0EEEEEENSA_6LayoutISE_NSB_IJNSC_ILi0EEESU_SU_EEEEENSB_IJNSA_10UnderscoreESX_SX_EEEEENS7_6detail27Sm100ImplicitGemmTileTraitsINSA_20SM90_TMA_LOAD_IM2COLENSA_14ComposedLayoutINSA_7SwizzleILi3ELi4ELi3EEENSA_18smem_ptr_flag_bitsILi32EEENST_INSB_IJNSC_ILi8EEESH_EEENSB_IJSH_SD_EEEEEEEvEENS11_INSA_13SM90_TMA_LOADENS13_INS14_ILi2ELi5ELi2EEES17_NST_INSB_IJSH_NSC_ILi4EEEEEENSB_IJSD_SH_EEEEEEEvEEEENS_8epilogue10collective18CollectiveEpilogueINS1N_23Sm100TmaWarpSpecializedILi3ELi2ELi16ELb1ELb0EEEJSJ_NSB_IJNST_ISG_SD_EENST_ISH_SD_EEEEESK_NSB_IJNSB_IJllllEEESD_SU_EEESK_S1W_NS1N_6fusion15FusionCallbacksIS1R_NS1X_17LinearCombinationISK_fSK_fLNS_15FloatRoundStyleE2EEESJ_S1U_JEEENSA_5SM1004TMEM4LOAD26SM100_TMEM_LOAD_16dp128b8xES12_S1C_NSA_17SM75_U32x4_LDSM_NENSA_21SM90_TMA_STORE_IM2COLES1C_NSA_17SM90_U32x4_STSM_NENSA_39AutoVectorizingCopyWithAssumedAlignmentILi128EEEEEEvvEEEEvNT_6ParamsE)
	.align		4
        /*000c*/ 	.word	index@(__assertfail)
	.align		4
        /*0010*/ 	.word	0x00000000
	.align		4
        /*0014*/ 	.word	0xfffffffe
	.align		4
        /*0018*/ 	.word	0x00000000
	.align		4
        /*001c*/ 	.word	0xfffffffd
	.align		4
        /*0020*/ 	.word	0x00000000
	.align		4
        /*0024*/ 	.word	0xfffffffc


//--------------------- .nv.constant4             --------------------------
	.section	.nv.constant4,"a",@progbits
	.align	8
	.align		8
.nv.constant4:
        /*0000*/ 	.dword	__assertfail
	.align		8
        /*0008*/ 	.dword	__unnamed_1
	.align		8
        /*0010*/ 	.dword	__unnamed_2
	.align		8
        /*0018*/ 	.dword	_ZN39_INTERNAL_50a2859e_4_k_cu_2052d6c7_27454cuda3std3__45__cpo5beginE
	.align		8
        /*0020*/ 	.dword	_ZN39_INTERNAL_50a2859e_4_k_cu_2052d6c7_27454cuda3std3__45__cpo3endE
	.align		8
        /*0028*/ 	.dword	_ZN39_INTERNAL_50a2859e_4_k_cu_2052d6c7_27454cuda3std3__45__cpo6cbeginE
	.align		8
        /*0030*/ 	.dword	_ZN39_INTERNAL_50a2859e_4_k_cu_2052d6c7_27454cuda3std3__45__cpo4cendE
	.align		8
        /*0038*/ 	.dword	_ZN39_INTERNAL_50a2859e_4_k_cu_2052d6c7_27454cuda3std3__441_GLOBAL__N__50a2859e_4_k_cu_2052d6c7_27456ignoreE
	.align		8
        /*0040*/ 	.dword	_ZN39_INTERNAL_50a2859e_4_k_cu_2052d6c7_27454cuda3std3__419piecewise_constructE
	.align		8
        /*0048*/ 	.dword	_ZN39_INTERNAL_50a2859e_4_k_cu_2052d6c7_27454cuda3std3__48in_placeE
	.align		8
        /*0050*/ 	.dword	_ZN39_INTERNAL_50a2859e_4_k_cu_2052d6c7_27454cuda3std6ranges3__45__cpo4swapE
	.align		8
        /*0058*/ 	.dword	_ZN39_INTERNAL_50a2859e_4_k_cu_2052d6c7_27454cuda3std6ranges3__45__cpo9iter_moveE
	.align		8
        /*0060*/ 	.dword	_ZN39_INTERNAL_50a2859e_4_k_cu_2052d6c7_27454cute7productE
	.align		8
        /*0068*/ 	.dword	_ZN39_INTERNAL_50a2859e_4_k_cu_2052d6c7_27454cute1_E
	.align		8
        /*0070*/ 	.dword	$str$27
	.align		8
        /*0078*/ 	.dword	$str$28
	.align		8
        /*0080*/ 	.dword	$str$29
	.align		8
        /*0088*/ 	.dword	$str$30


//--------------------- .text._ZN7cutlass13device_kernelINS_4conv6kernel13ConvUniversalINS1_16ConvProblemShapeILNS1_8OperatorE1ELi3EEENS1_10collective14CollectiveConvINS1_47MainloopSm100TmaUmmaWarpSpecializedImplicitGemmILS5_1ELi12ELi3ELi1ELi2EN4cute5tupleIJNSA_1CILi1EEESD_SD_EEEEENSB_IJNSC_ILi64EEESG_NSB_IJNSC_ILi32EEEEEEEEENS_10tfloat32_tESK_NSA_8TiledMMAINSA_8MMA_AtomIJNSA_17SM100_MMA_TF32_SSISK_SK_fLi64ELi64ELNSA_4UMMA5MajorE0ELSP_1ELNSO_7ScaleInE0ELSQ_0EEEEEENSA_6LayoutISE_NSB_IJNSC_ILi0EEESU_SU_EEEEENSB_IJNSA_10UnderscoreESX_SX_EEEEENS7_6detail27Sm100ImplicitGemmTileTraitsINSA_20SM90_TMA_LOAD_IM2COLENSA_14ComposedLayoutINSA_7SwizzleILi3ELi4ELi3EEENSA_18smem_ptr_flag_bitsILi32EEENST_INSB_IJNSC_ILi8EEESH_EEENSB_IJSH_SD_EEEEEEEvEENS11_INSA_13SM90_TMA_LOADENS13_INS14_ILi2ELi5ELi2EEES17_NST_INSB_IJSH_NSC_ILi4EEEEEENSB_IJSD_SH_EEEEEEEvEEEENS_8epilogue10collective18CollectiveEpilogueINS1N_23Sm100TmaWarpSpecializedILi3ELi2ELi16ELb1ELb0EEEJSJ_NSB_IJNST_ISG_SD_EENST_ISH_SD_EEEEESK_NSB_IJNSB_IJllllEEESD_SU_EEESK_S1W_NS1N_6fusion15FusionCallbacksIS1R_NS1X_17LinearCombinationISK_fSK_fLNS_15FloatRoundStyleE2EEESJ_S1U_JEEENSA_5SM1004TMEM4LOAD26SM100_TMEM_LOAD_16dp128b8xES12_S1C_NSA_17SM75_U32x4_LDSM_NENSA_21SM90_TMA_STORE_IM2COLES1C_NSA_17SM90_U32x4_STSM_NENSA_39AutoVectorizingCopyWithAssumedAlignmentILi128EEEEEEvvEEEEvNT_6ParamsE --------------------------
	.section	.text._ZN7cutlass13device_kernelINS_4conv6kernel13ConvUniversalINS1_16ConvProblemShapeILNS1_8OperatorE1ELi3EEENS1_10collective14CollectiveConvINS1_47MainloopSm100TmaUmmaWarpSpecializedImplicitGemmILS5_1ELi12ELi3ELi1ELi2EN4cute5tupleIJNSA_1CILi1EEESD_SD_EEEEENSB_IJNSC_ILi64EEESG_NSB_IJNSC_ILi32EEEEEEEEENS_10tfloat32_tESK_NSA_8TiledMMAINSA_8MMA_AtomIJNSA_17SM100_MMA_TF32_SSISK_SK_fLi64ELi64ELNSA_4UMMA5MajorE0ELSP_1ELNSO_7ScaleInE0ELSQ_0EEEEEENSA_6LayoutISE_NSB_IJNSC_ILi0EEESU_SU_EEEEENSB_IJNSA_10UnderscoreESX_SX_EEEEENS7_6detail27Sm100ImplicitGemmTileTraitsINSA_20SM90_TMA_LOAD_IM2COLENSA_14ComposedLayoutINSA_7SwizzleILi3ELi4ELi3EEENSA_18smem_ptr_flag_bitsILi32EEENST_INSB_IJNSC_ILi8EEESH_EEENSB_IJSH_SD_EEEEEEEvEENS11_INSA_13SM90_TMA_LOADENS13_INS14_ILi2ELi5ELi2EEES17_NST_INSB_IJSH_NSC_ILi4EEEEEENSB_IJSD_SH_EEEEEEEvEEEENS_8epilogue10collective18CollectiveEpilogueINS1N_23Sm100TmaWarpSpecializedILi3ELi2ELi16ELb1ELb0EEEJSJ_NSB_IJNST_ISG_SD_EENST_ISH_SD_EEEEESK_NSB_IJNSB_IJllllEEESD_SU_EEESK_S1W_NS1N_6fusion15FusionCallbacksIS1R_NS1X_17LinearCombinationISK_fSK_fLNS_15FloatRoundStyleE2EEESJ_S1U_JEEENSA_5SM1004TMEM4LOAD26SM100_TMEM_LOAD_16dp128b8xES12_S1C_NSA_17SM75_U32x4_LDSM_NENSA_21SM90_TMA_STORE_IM2COLES1C_NSA_17SM90_U32x4_STSM_NENSA_39AutoVectorizingCopyWithAssumedAlignmentILi128EEEEEEvvEEEEvNT_6ParamsE,"ax",@progbits
	.align	128
.text._ZN7cutlass13device_kernelINS_4conv6kernel13ConvUniversalINS1_16ConvProblemShapeILNS1_8OperatorE1ELi3EEENS1_10collective14CollectiveConvINS1_47MainloopSm100TmaUmmaWarpSpecializedImplicitGemmILS5_1ELi12ELi3ELi1ELi2EN4cute5tupleIJNSA_1CILi1EEESD_SD_EEEEENSB_IJNSC_ILi64EEESG_NSB_IJNSC_ILi32EEEEEEEEENS_10tfloat32_tESK_NSA_8TiledMMAINSA_8MMA_AtomIJNSA_17SM100_MMA_TF32_SSISK_SK_fLi64ELi64ELNSA_4UMMA5MajorE0ELSP_1ELNSO_7ScaleInE0ELSQ_0EEEEEENSA_6LayoutISE_NSB_IJNSC_ILi0EEESU_SU_EEEEENSB_IJNSA_10UnderscoreESX_SX_EEEEENS7_6detail27Sm100ImplicitGemmTileTraitsINSA_20SM90_TMA_LOAD_IM2COLENSA_14ComposedLayoutINSA_7SwizzleILi3ELi4ELi3EEENSA_18smem_ptr_flag_bitsILi32EEENST_INSB_IJNSC_ILi8EEESH_EEENSB_IJSH_SD_EEEEEEEvEENS11_INSA_13SM90_TMA_LOADENS13_INS14_ILi2ELi5ELi2EEES17_NST_INSB_IJSH_NSC_ILi4EEEEEENSB_IJSD_SH_EEEEEEEvEEEENS_8epilogue10collective18CollectiveEpilogueINS1N_23Sm100TmaWarpSpecializedILi3ELi2ELi16ELb1ELb0EEEJSJ_NSB_IJNST_ISG_SD_EENST_ISH_SD_EEEEESK_NSB_IJNSB_IJllllEEESD_SU_EEESK_S1W_NS1N_6fusion15FusionCallbacksIS1R_NS1X_17LinearCombinationISK_fSK_fLNS_15FloatRoundStyleE2EEESJ_S1U_JEEENSA_5SM1004TMEM4LOAD26SM100_TMEM_LOAD_16dp128b8xES12_S1C_NSA_17SM75_U32x4_LDSM_NENSA_21SM90_TMA_STORE_IM2COLES1C_NSA_17SM90_U32x4_STSM_NENSA_39AutoVectorizingCopyWithAssumedAlignmentILi128EEEEEEvvEEEEvNT_6ParamsE:
        .type           _ZN7cutlass13device_kernelINS_4conv6kernel13ConvUniversalINS1_16ConvProblemShapeILNS1_8OperatorE1ELi3EEENS1_10collective14CollectiveConvINS1_47MainloopSm100TmaUmmaWarpSpecializedImplicitGemmILS5_1ELi12ELi3ELi1ELi2EN4cute5tupleIJNSA_1CILi1EEESD_SD_EEEEENSB_IJNSC_ILi64EEESG_NSB_IJNSC_ILi32EEEEEEEEENS_10tfloat32_tESK_NSA_8TiledMMAINSA_8MMA_AtomIJNSA_17SM100_MMA_TF32_SSISK_SK_fLi64ELi64ELNSA_4UMMA5MajorE0ELSP_1ELNSO_7ScaleInE0ELSQ_0EEEEEENSA_6LayoutISE_NSB_IJNSC_ILi0EEESU_SU_EEEEENSB_IJNSA_10UnderscoreESX_SX_EEEEENS7_6detail27Sm100ImplicitGemmTileTraitsINSA_20SM90_TMA_LOAD_IM2COLENSA_14ComposedLayoutINSA_7SwizzleILi3ELi4ELi3EEENSA_18smem_ptr_flag_bitsILi32EEENST_INSB_IJNSC_ILi8EEESH_EEENSB_IJSH_SD_EEEEEEEvEENS11_INSA_13SM90_TMA_LOADENS13_INS14_ILi2ELi5ELi2EEES17_NST_INSB_IJSH_NSC_ILi4EEEEEENSB_IJSD_SH_EEEEEEEvEEEENS_8epilogue10collective18CollectiveEpilogueINS1N_23Sm100TmaWarpSpecializedILi3ELi2ELi16ELb1ELb0EEEJSJ_NSB_IJNST_ISG_SD_EENST_ISH_SD_EEEEESK_NSB_IJNSB_IJllllEEESD_SU_EEESK_S1W_NS1N_6fusion15FusionCallbacksIS1R_NS1X_17LinearCombinationISK_fSK_fLNS_15FloatRoundStyleE2EEESJ_S1U_JEEENSA_5SM1004TMEM4LOAD26SM100_TMEM_LOAD_16dp128b8xES12_S1C_NSA_17SM75_U32x4_LDSM_NENSA_21SM90_TMA_STORE_IM2COLES1C_NSA_17SM90_U32x4_STSM_NENSA_39AutoVectorizingCopyWithAssumedAlignmentILi128EEEEEEvvEEEEvNT_6ParamsE,@function
        .size           _ZN7cutlass13device_kernelINS_4conv6kernel13ConvUniversalINS1_16ConvProblemShapeILNS1_8OperatorE1ELi3EEENS1_10collective14CollectiveConvINS1_47MainloopSm100TmaUmmaWarpSpecializedImplicitGemmILS5_1ELi12ELi3ELi1ELi2EN4cute5tupleIJNSA_1CILi1EEESD_SD_EEEEENSB_IJNSC_ILi64EEESG_NSB_IJNSC_ILi32EEEEEEEEENS_10tfloat32_tESK_NSA_8TiledMMAINSA_8MMA_AtomIJNSA_17SM100_MMA_TF32_SSISK_SK_fLi64ELi64ELNSA_4UMMA5MajorE0ELSP_1ELNSO_7ScaleInE0ELSQ_0EEEEEENSA_6LayoutISE_NSB_IJNSC_ILi0EEESU_SU_EEEEENSB_IJNSA_10UnderscoreESX_SX_EEEEENS7_6detail27Sm100ImplicitGemmTileTraitsINSA_20SM90_TMA_LOAD_IM2COLENSA_14ComposedLayoutINSA_7SwizzleILi3ELi4ELi3EEENSA_18smem_ptr_flag_bitsILi32EEENST_INSB_IJNSC_ILi8EEESH_EEENSB_IJSH_SD_EEEEEEEvEENS11_INSA_13SM90_TMA_LOADENS13_INS14_ILi2ELi5ELi2EEES17_NST_INSB_IJSH_NSC_ILi4EEEEEENSB_IJSD_SH_EEEEEEEvEEEENS_8epilogue10collective18CollectiveEpilogueINS1N_23Sm100TmaWarpSpecializedILi3ELi2ELi16ELb1ELb0EEEJSJ_NSB_IJNST_ISG_SD_EENST_ISH_SD_EEEEESK_NSB_IJNSB_IJllllEEESD_SU_EEESK_S1W_NS1N_6fusion15FusionCallbacksIS1R_NS1X_17LinearCombinationISK_fSK_fLNS_15FloatRoundStyleE2EEESJ_S1U_JEEENSA_5SM1004TMEM4LOAD26SM100_TMEM_LOAD_16dp128b8xES12_S1C_NSA_17SM75_U32x4_LDSM_NENSA_21SM90_TMA_STORE_IM2COLES1C_NSA_17SM90_U32x4_STSM_NENSA_39AutoVectorizingCopyWithAssumedAlignmentILi128EEEEEEvvEEEEvNT_6ParamsE,(.L_x_168 - _ZN7cutlass13device_kernelINS_4conv6kernel13ConvUniversalINS1_16ConvProblemShapeILNS1_8OperatorE1ELi3EEENS1_10collective14CollectiveConvINS1_47MainloopSm100TmaUmmaWarpSpecializedImplicitGemmILS5_1ELi12ELi3ELi1ELi2EN4cute5tupleIJNSA_1CILi1EEESD_SD_EEEEENSB_IJNSC_ILi64EEESG_NSB_IJNSC_ILi32EEEEEEEEENS_10tfloat32_tESK_NSA_8TiledMMAINSA_8MMA_AtomIJNSA_17SM100_MMA_TF32_SSISK_SK_fLi64ELi64ELNSA_4UMMA5MajorE0ELSP_1ELNSO_7ScaleInE0ELSQ_0EEEEEENSA_6LayoutISE_NSB_IJNSC_ILi0EEESU_SU_EEEEENSB_IJNSA_10UnderscoreESX_SX_EEEEENS7_6detail27Sm100ImplicitGemmTileTraitsINSA_20SM90_TMA_LOAD_IM2COLENSA_14ComposedLayoutINSA_7SwizzleILi3ELi4ELi3EEENSA_18smem_ptr_flag_bitsILi32EEENST_INSB_IJNSC_ILi8EEESH_EEENSB_IJSH_SD_EEEEEEEvEENS11_INSA_13SM90_TMA_LOADENS13_INS14_ILi2ELi5ELi2EEES17_NST_INSB_IJSH_NSC_ILi4EEEEEENSB_IJSD_SH_EEEEEEEvEEEENS_8epilogue10collective18CollectiveEpilogueINS1N_23Sm100TmaWarpSpecializedILi3ELi2ELi16ELb1ELb0EEEJSJ_NSB_IJNST_ISG_SD_EENST_ISH_SD_EEEEESK_NSB_IJNSB_IJllllEEESD_SU_EEESK_S1W_NS1N_6fusion15FusionCallbacksIS1R_NS1X_17LinearCombinationISK_fSK_fLNS_15FloatRoundStyleE2EEESJ_S1U_JEEENSA_5SM1004TMEM4LOAD26SM100_TMEM_LOAD_16dp128b8xES12_S1C_NSA_17SM75_U32x4_LDSM_NENSA_21SM90_TMA_STORE_IM2COLES1C_NSA_17SM90_U32x4_STSM_NENSA_39AutoVectorizingCopyWithAssumedAlignmentILi128EEEEEEvvEEEEvNT_6ParamsE)
        .other          _ZN7cutlass13device_kernelINS_4conv6kernel13ConvUniversalINS1_16ConvProblemShapeILNS1_8OperatorE1ELi3EEENS1_10collective14CollectiveConvINS1_47MainloopSm100TmaUmmaWarpSpecializedImplicitGemmILS5_1ELi12ELi3ELi1ELi2EN4cute5tupleIJNSA_1CILi1EEESD_SD_EEEEENSB_IJNSC_ILi64EEESG_NSB_IJNSC_ILi32EEEEEEEEENS_10tfloat32_tESK_NSA_8TiledMMAINSA_8MMA_AtomIJNSA_17SM100_MMA_TF32_SSISK_SK_fLi64ELi64ELNSA_4UMMA5MajorE0ELSP_1ELNSO_7ScaleInE0ELSQ_0EEEEEENSA_6LayoutISE_NSB_IJNSC_ILi0EEESU_SU_EEEEENSB_IJNSA_10UnderscoreESX_SX_EEEEENS7_6detail27Sm100ImplicitGemmTileTraitsINSA_20SM90_TMA_LOAD_IM2COLENSA_14ComposedLayoutINSA_7SwizzleILi3ELi4ELi3EEENSA_18smem_ptr_flag_bitsILi32EEENST_INSB_IJNSC_ILi8EEESH_EEENSB_IJSH_SD_EEEEEEEvEENS11_INSA_13SM90_TMA_LOADENS13_INS14_ILi2ELi5ELi2EEES17_NST_INSB_IJSH_NSC_ILi4EEEEEENSB_IJSD_SH_EEEEEEEvEEEENS_8epilogue10collective18CollectiveEpilogueINS1N_23Sm100TmaWarpSpecializedILi3ELi2ELi16ELb1ELb0EEEJSJ_NSB_IJNST_ISG_SD_EENST_ISH_SD_EEEEESK_NSB_IJNSB_IJllllEEESD_SU_EEESK_S1W_NS1N_6fusion15FusionCallbacksIS1R_NS1X_17LinearCombinationISK_fSK_fLNS_15FloatRoundStyleE2EEESJ_S1U_JEEENSA_5SM1004TMEM4LOAD26SM100_TMEM_LOAD_16dp128b8xES12_S1C_NSA_17SM75_U32x4_LDSM_NENSA_21SM90_TMA_STORE_IM2COLES1C_NSA_17SM90_U32x4_STSM_NENSA_39AutoVectorizingCopyWithAssumedAlignmentILi128EEEEEEvvEEEEvNT_6ParamsE,@"STO_CUDA_ENTRY STV_DEFAULT"
_ZN7cutlass13device_kernelINS_4conv6kernel13ConvUniversalINS1_16ConvProblemShapeILNS1_8OperatorE1ELi3EEENS1_10collective14CollectiveConvINS1_47MainloopSm100TmaUmmaWarpSpecializedImplicitGemmILS5_1ELi12ELi3ELi1ELi2EN4cute5tupleIJNSA_1CILi1EEESD_SD_EEEEENSB_IJNSC_ILi64EEESG_NSB_IJNSC_ILi32EEEEEEEEENS_10tfloat32_tESK_NSA_8TiledMMAINSA_8MMA_AtomIJNSA_17SM100_MMA_TF32_SSISK_SK_fLi64ELi64ELNSA_4UMMA5MajorE0ELSP_1ELNSO_7ScaleInE0ELSQ_0EEEEEENSA_6LayoutISE_NSB_IJNSC_ILi0EEESU_SU_EEEEENSB_IJNSA_10UnderscoreESX_SX_EEEEENS7_6detail27Sm100ImplicitGemmTileTraitsINSA_20SM90_TMA_LOAD_IM2COLENSA_14ComposedLayoutINSA_7SwizzleILi3ELi4ELi3EEENSA_18smem_ptr_flag_bitsILi32EEENST_INSB_IJNSC_ILi8EEESH_EEENSB_IJSH_SD_EEEEEEEvEENS11_INSA_13SM90_TMA_LOADENS13_INS14_ILi2ELi5ELi2EEES17_NST_INSB_IJSH_NSC_ILi4EEEEEENSB_IJSD_SH_EEEEEEEvEEEENS_8epilogue10collective18CollectiveEpilogueINS1N_23Sm100TmaWarpSpecializedILi3ELi2ELi16ELb1ELb0EEEJSJ_NSB_IJNST_ISG_SD_EENST_ISH_SD_EEEEESK_NSB_IJNSB_IJllllEEESD_SU_EEESK_S1W_NS1N_6fusion15FusionCallbacksIS1R_NS1X_17LinearCombinationISK_fSK_fLNS_15FloatRoundStyleE2EEESJ_S1U_JEEENSA_5SM1004TMEM4LOAD26SM100_TMEM_LOAD_16dp128b8xES12_S1C_NSA_17SM75_U32x4_LDSM_NENSA_21SM90_TMA_STORE_IM2COLES1C_NSA_17SM90_U32x4_STSM_NENSA_39AutoVectorizingCopyWithAssumedAlignmentILi128EEEEEEvvEEEEvNT_6ParamsE:
[----:B------:R-:W1:Y:S01]  /*0000*/  LDC R1, c[0x0][0x37c] ;  /* 0x0000df00ff017b82 */ /* 0x000e620000000800 */
[----:B------:R-:W2:Y:S07]  /*0010*/  S2R R62, SR_TID.X ;  /* 0x00000000003e7919 */ /* 0x000eae0000002100 */
[----:B------:R-:W3:Y:S01]  /*0020*/  LDC.64 R2, c[0x0][0x990] ;  /* 0x00026400ff027b82 */ /* 0x000ee20000000a00 */
[----:B------:R-:W-:Y:S01]  /*0030*/  ELECT P2, URZ, PT ;  /* 0x0000000000ff782f */ /* 0x000fe20003840000 */
[----:B-1----:R-:W-:Y:S01]  /*0040*/  VIADD R1, R1, 0xfffffff8 ;  /* 0xfffffff801017836 */ /* 0x002fe20000000000 */
[----:B------:R-:W-:-:S02]  /*0050*/  PRMT R63, RZ, 0x7610, R63 ;  /* 0x00007610ff3f7816 */ /* 0x000fc4000000003f */
[----:B---3--:R-:W-:-:S04]  /*0060*/  ISETP.NE.U32.AND P0, PT, R2, RZ, PT ;  /* 0x000000ff0200720c */ /* 0x008fc80003f05070 */
[----:B------:R-:W-:Y:S02]  /*0070*/  ISETP.NE.AND.EX P0, PT, R3, RZ, PT, P0 ;  /* 0x000000ff0300720c */ /* 0x000fe40003f05300 */
[----:B--2---:R-:W-:-:S05]  /*0080*/  SHF.R.U32.HI R64, RZ, 0x5, R62 ;  /* 0x00000005ff407819 */ /* 0x004fca000001163e */
[----:B------:R-:W1:Y:S02]  /*0090*/  SHFL.IDX PT, R0, R64, RZ, 0x1f ;  /* 0x00001fff40007589 */ /* 0x000e6400000e0000 */
[----:B-1----:R-:W-:-:S04]  /*00a0*/  R2UR UR15, R0 ;  /* 0x00000000000f72ca */ /* 0x002fc800000e0000 */
[----:B------:R-:W-:Y:S05]  /*00b0*/  @P0 BRA `(.L_x_0) ;  /* 0x0000000000300947 */ /* 0x000fea0003800000 */
[----:B------:R-:W1:Y:S02]  /*00c0*/  LDCU.64 UR4, c[0x0][0x988] ;  /* 0x00013100ff0477ac */ /* 0x000e640008000a00 */
[----:B-1----:R-:W-:-:S04]  /*00d0*/  UISETP.NE.U32.AND UP0, UPT, UR4, URZ, UPT ;  /* 0x000000ff0400728c */ /* 0x002fc8000bf05070 */
[----:B------:R-:W-:-:S09]  /*00e0*/  UISETP.NE.AND.EX UP0, UPT, UR5, URZ, UPT, UP0 ;  /* 0x000000ff0500728c */ /* 0x000fd2000bf05300 */
[----:B------:R-:W-:Y:S05]  /*00f0*/  BRA.U !UP0, `(.L_x_1) ;  /* 0x0000000108147547 */ /* 0x000fea000b800000 */
[----:B------:R-:W1:Y:S01]  /*0100*/  LDC.64 R4, c[0x0][0x988] ;  /* 0x00026200ff047b82 */ /* 0x000e620000000a00 */
[----:B------:R-:W1:Y:S02]  /*0110*/  LDCU.64 UR4, c[0x0][0x358] ;  /* 0x00006b00ff0477ac */ /* 0x000e640008000a00 */
[----:B-1----:R1:W5:Y:S01]  /*0120*/  LDG.E R27, desc[UR4][R4.64] ;  /* 0x00000004041b7981 */ /* 0x002362000c1e1900 */
[----:B------:R-:W-:Y:S01]  /*0130*/  HFMA2 R63, -RZ, RZ, 0, 5.9604644775390625e-08 ;  /* 0x00000001ff3f7431 */ /* 0x000fe200000001ff */
[----:B------:R-:W-:Y:S05]  /*0140*/  BRA `(.L_x_0) ;  /* 0x00000000000c7947 */ /* 0x000fea0003800000 */
.L_x_1:
[----:B------:R-:W1:Y:S01]  /*0150*/  LDCU UR4, c[0x0][0x980] ;  /* 0x00013000ff0477ac */ /* 0x000e620008000800 */
[----:B------:R-:W-:Y:S01]  /*0160*/  HFMA2 R63, -RZ, RZ, 0, 5.9604644775390625e-08 ;  /* 0x00000001ff3f7431 */ /* 0x000fe200000001ff */
[----:B-1----:R-:W-:-:S07]  /*0170*/  MOV R27, UR4 ;  /* 0x00000004001b7c02 */ /* 0x002fce0008000f00 */
.L_x_0:
[----:B------:R-:W2:Y:S02]  /*0180*/  LDCU.64 UR4, c[0x0][0x9b0] ;  /* 0x00013600ff0477ac */ /* 0x000ea40008000a00 */
[----:B--2---:R-:W-:-:S04]  /*0190*/  UISETP.NE.U32.AND UP0, UPT, UR4, URZ, UPT ;  /* 0x000000ff0400728c */ /* 0x004fc8000bf05070 */
[----:B------:R-:W-:-:S09]  /*01a0*/  UISETP.NE.AND.EX UP0, UPT, UR5, URZ, UPT, UP0 ;  /* 0x000000ff0500728c */ /* 0x000fd2000bf05300 */
[----:B------:R-:W-:Y:S05]  /*01b0*/  BRA.U UP0, `(.L_x_2) ;  /* 0x0000000100287547 */ /* 0x000fea000b800000 */
[----:B------:R-:W2:Y:S02]  /*01c0*/  LDCU.64 UR4, c[0x0][0x9a8] ;  /* 0x00013500ff0477ac */ /* 0x000ea40008000a00 */
[----:B--2---:R-:W-:-:S04]  /*01d0*/  UISETP.NE.U32.AND UP0, UPT, UR4, URZ, UPT ;  /* 0x000000ff0400728c */ /* 0x004fc8000bf05070 */
[----:B------:R-:W-:-:S09]  /*01e0*/  UISETP.NE.AND.EX UP0, UPT, UR5, URZ, UPT, UP0 ;  /* 0x000000ff0500728c */ /* 0x000fd2000bf05300 */
[----:B------:R-:W-:Y:S05]  /*01f0*/  BRA.U !UP0, `(.L_x_3) ;  /* 0x0000000108107547 */ /* 0x000fea000b800000 */
[----:B------:R-:W2:Y:S01]  /*0200*/  LDC.64 R24, c[0x0][0x9a8] ;  /* 0x00026a00ff187b82 */ /* 0x000ea20000000a00 */
[----:B------:R-:W2:Y:S02]  /*0210*/  LDCU.64 UR4, c[0x0][0x358] ;  /* 0x00006b00ff0477ac */ /* 0x000ea40008000a00 */
[----:B--2---:R2:W5:Y:S01]  /*0220*/  LDG.E R24, desc[UR4][R24.64] ;  /* 0x0000000418187981 */ /* 0x004562000c1e1900 */
[----:B------:R-:W-:Y:S05]  /*0230*/  BRA `(.L_x_2) ;  /* 0x0000000000087947 */ /* 0x000fea0003800000 */
.L_x_3:
[----:B------:R-:W2:Y:S02]  /*0240*/  LDCU UR4, c[0x0][0x9a0] ;  /* 0x00013400ff0477ac */ /* 0x000ea40008000800 */
[----:B--2---:R-:W-:Y:S02]  /*0250*/  MOV R24, UR4 ;  /* 0x0000000400187c02 */ /* 0x004fe40008000f00 */
.L_x_2:
[----:B-1----:R-:W1:Y:S01]  /*0260*/  LDC.64 R4, c[0x0][0x988] ;  /* 0x00026200ff047b82 */ /* 0x002e620000000a00 */
[----:B------:R-:W-:Y:S01]  /*0270*/  IMAD.U32 R0, RZ, RZ, UR15 ;  /* 0x0000000fff007e24 */ /* 0x000fe2000f8e00ff */
[----:B------:R-:W-:Y:S01]  /*0280*/  ISETP.EQ.U32.AND P4, PT, R2, RZ, PT ;  /* 0x000000ff0200720c */ /* 0x000fe20003f82070 */
[----:B------:R-:W-:Y:S03]  /*0290*/  BSSY.RECONVERGENT B0, `(.L_x_4) ;  /* 0x0000012000007945 */ /* 0x000fe60003800200 */
[----:B------:R-:W-:Y:S02]  /*02a0*/  ISETP.NE.OR P1, PT, R0, 0x1, !P2 ;  /* 0x000000010000780c */ /* 0x000fe40005725670 */
[----:B-1----:R-:W-:-:S04]  /*02b0*/  ISETP.NE.U32.AND P0, PT, R4, RZ, PT ;  /* 0x000000ff0400720c */ /* 0x002fc80003f05070 */
[----:B------:R-:W-:-:S13]  /*02c0*/  ISETP.NE.AND.EX P0, PT, R5, RZ, PT, P0 ;  /* 0x000000ff0500720c */ /* 0x000fda0003f05300 */
[----:B------:R-:W-:Y:S01]  /*02d0*/  VOTEU.ANY UP3, P0 ;  /* 0x0000000000ff7886 */ /* 0x000fe20000060100 */
[----:B------:R-:W-:Y:S02]  /*02e0*/  PLOP3.LUT P3, PT, PT, PT, UP3, 0x80, 0x8 ;  /* 0x000000000008781c */ /* 0x000fe40003f6f038 */
[----:B------:R-:W-:Y:S02]  /*02f0*/  ISETP.NE.OR P0, PT, R0, 0x3, !P2 ;  /* 0x000000030000780c */ /* 0x000fe40005705670 */
[----:B------:R-:W-:-:S04]  /*0300*/  ISETP.EQ.OR.EX P5, PT, R3, RZ, !P3, P4 ;  /* 0x000000ff0300720c */ /* 0x000fc80005fa2740 */
[----:B------:R-:W-:Y:S01]  /*0310*/  P2R R73, PR, RZ, 0x20 ;  /* 0x00000020ff497803 */ /* 0x000fe20000000000 */
[----:B------:R-:W-:Y:S05]  /*0320*/  @P1 BRA `(.L_x_5) ;  /* 0x0000000000201947 */ /* 0x000fea0003800000 */
[----:B------:R-:W1:Y:S02]  /*0330*/  LDCU.64 UR4, c[0x0][0x348] ;  /* 0x00006900ff0477ac */ /* 0x000e640008000a00 */
[----:B-1----:R-:W-:Y:S02]  /*0340*/  UIADD3 UR6, UP1, UPT, UR4, 0x80, URZ ;  /* 0x0000008004067890 */ /* 0x002fe4000ff3e0ff */
[----:B------:R-:W-:Y:S02]  /*0350*/  UIADD3 UR4, UP0, UPT, UR4, 0x200, URZ ;  /* 0x0000020004047890 */ /* 0x000fe4000ff1e0ff */
[----:B------:R-:W-:Y:S02]  /*0360*/  UIADD3.X UR7, UPT, UPT, URZ, UR5, URZ, UP1, !UPT ;  /* 0x00000005ff077290 */ /* 0x000fe40008ffe4ff */
[----:B------:R-:W-:-:S07]  /*0370*/  UIADD3.X UR5, UPT, UPT, URZ, UR5, URZ, UP0, !UPT ;  /* 0x00000005ff057290 */ /* 0x000fce00087fe4ff */
[----:B------:R1:W-:Y:S02]  /*0380*/  UTMACCTL.PF [UR6] ;  /* 0x00000000060079b9 */ /* 0x0003e40008040000 */
[----:B------:R1:W-:Y:S02]  /*0390*/  UTMACCTL.PF [UR4] ;  /* 0x00000000040079b9 */ /* 0x0003e40008040000 */
[----:B-1----:R-:W-:Y:S01]  /*03a0*/  NOP ;  /* 0x0000000000007918 */ /* 0x002fe20000000000 */
.L_x_5:
[----:B------:R-:W-:Y:S05]  /*03b0*/  BSYNC.RECONVERGENT B0 ;  /* 0x0000000000007941 */ /* 0x000fea0003800200 */
.L_x_4:
[----:B------:R-:W-:Y:S04]  /*03c0*/  BSSY.RECONVERGENT B0, `(.L_x_6) ;  /* 0x000000a000007945 */ /* 0x000fe80003800200 */
        /* <DEDUP_REMOVED lines=9> */
.L_x_7:
[----:B------:R-:W-:Y:S05]  /*0460*/  BSYNC.RECONVERGENT B0 ;  /* 0x0000000000007941 */ /* 0x000fea0003800200 */
.L_x_6:
[----:B------:R-:W-:Y:S01]  /*0470*/  UPLOP3.LUT UP2, UPT, UPT, UPT, UPT, 0x80, 0x8 ;  /* 0x000000000008789c */ /* 0x000fe20003f4f070 */
[----:B------:R-:W-:Y:S10]  /*0480*/  @!P5 BRA `(.L_x_8) ;  /* 0x000000000024d947 */ /* 0x000ff40003800000 */
[----:B------:R-:W-:Y:S01]  /*0490*/  ISETP.NE.U32.AND P1, PT, R2, RZ, PT ;  /* 0x000000ff0200720c */ /* 0x000fe20003f25070 */
[----:B------:R-:W-:Y:S01]  /*04a0*/  USEL UR4, URZ, 0xffffffff, UP3 ;  /* 0xffffffffff047887 */ /* 0x000fe20009800000 */
[----:B-----5:R-:W-:Y:S02]  /*04b0*/  FSETP.NEU.AND P0, PT, R27, RZ, PT ;  /* 0x000000ff1b00720b */ /* 0x020fe40003f0d000 */
[----:B------:R-:W-:-:S11]  /*04c0*/  ISETP.NE.AND.EX P1, PT, R3, RZ, PT, P1 ;  /* 0x000000ff0300720c */ /* 0x000fd60003f25310 */
[----:B------:R-:W-:Y:S02]  /*04d0*/  VOTEU.ANY UP0, P0 ;  /* 0x0000000000ff7886 */ /* 0x000fe40000000100 */
[----:B------:R-:W-:-:S05]  /*04e0*/  VOTEU.ANY UP1, P1 ;  /* 0x0000000000ff7886 */ /* 0x000fca0000820100 */
[----:B------:R-:W-:-:S04]  /*04f0*/  @!UP1 USEL UR4, URZ, 0xffffffff, UP0 ;  /* 0xffffffffff049887 */ /* 0x000fc80008000000 */
[----:B------:R-:W-:-:S04]  /*0500*/  ULOP3.LUT UR4, UR4, 0x1, URZ, 0xc0, !UPT ;  /* 0x0000000104047892 */ /* 0x000fc8000f8ec0ff */
[----:B------:R-:W-:-:S11]  /*0510*/  UISETP.NE.U32.AND UP2, UPT, UR4, 0x1, UPT ;  /* 0x000000010400788c */ /* 0x000fd6000bf45070 */
.L_x_8:
[----:B------:R-:W1:Y:S01]  /*0520*/  SHFL.IDX PT, R2, R64, RZ, 0x1f ;  /* 0x00001fff40027589 */ /* 0x000e6200000e0000 */
[----:B------:R-:W-:-:S04]  /*0530*/  UISETP.NE.AND UP0, UPT, UR15, 0x2, UPT ;  /* 0x000000020f00788c */ /* 0x000fc8000bf05270 */
[----:B------:R-:W-:Y:S01]  /*0540*/  USEL UR46, URZ, 0x1, UP0 ;  /* 0x00000001ff2e7887 */ /* 0x000fe20008000000 */
[----:B-1----:R-:W-:-:S13]  /*0550*/  ISETP.NE.AND P0, PT, R2, RZ, PT ;  /* 0x000000ff0200720c */ /* 0x002fda0003f05270 */
[----:B------:R-:W-:Y:S05]  /*0560*/  @P0 BRA `(.L_x_9) ;  /* 0x0000000000940947 */ /* 0x000fea0003800000 */
[----:B------:R-:W-:Y:S01]  /*0570*/  ELECT P0, URZ, PT ;  /* 0x0000000000ff782f */ /* 0x000fe20003800000 */
[----:B------:R-:W-:-:S12]  /*0580*/  BSSY.RECONVERGENT B0, `(.L_x_9) ;  /* 0x0000023000007945 */ /* 0x000fd80003800200 */
[----:B------:R-:W-:Y:S05]  /*0590*/  @!P0 BRA `(.L_x_10) ;  /* 0x0000000000848947 */ /* 0x000fea0003800000 */
[----:B------:R-:W1:Y:S01]  /*05a0*/  S2UR UR4, SR_CgaCtaId ;  /* 0x00000000000479c3 */ /* 0x000e620000008800 */
[----:B------:R-:W-:Y:S01]  /*05b0*/  UMOV UR5, 0x400 ;  /* 0x0000040000057882 */ /* 0x000fe20000000000 */
[----:B------:R-:W-:Y:S02]  /*05c0*/  UMOV UR6, 0x1 ;  /* 0x0000000100067882 */ /* 0x000fe40000000000 */
[----:B------:R-:W-:-:S04]  /*05d0*/  UIADD3 UR6, UPT, UPT, -UR6, 0x100000, URZ ;  /* 0x0010000006067890 */ /* 0x000fc8000fffe1ff */
[----:B------:R-:W-:Y:S02]  /*05e0*/  USHF.L.U32 UR7, UR6, 0xb, URZ ;  /* 0x0000000b06077899 */ /* 0x000fe400080006ff */
[----:B------:R-:W-:Y:S02]  /*05f0*/  USHF.L.U32 UR6, UR6, 0x1, URZ ;  /* 0x0000000106067899 */ /* 0x000fe400080006ff */
[----:B-1----:R-:W-:Y:S01]  /*0600*/  ULEA UR4, UR4, UR5, 0x18 ;  /* 0x0000000504047291 */ /* 0x002fe2000f8ec0ff */
[----:B------:R-:W1:Y:S11]  /*0610*/  FENCE.VIEW.ASYNC.S ;  /* 0x00000000000073c6 */ /* 0x000e760000000000 */
[----:B-1----:R1:W3:Y:S01]  /*0620*/  SYNCS.EXCH.64 URZ, [UR4], UR6 ;  /* 0x0000000604ff75b2 */ /* 0x0022e20008000100 */
[----:B------:R1:W4:Y:S01]  /*0630*/  SYNCS.EXCH.64 URZ, [UR4+0x60], UR6 ;  /* 0x0000600604ff75b2 */ /* 0x0003220008000100 */
[----:B------:R1:W1:Y:S01]  /*0640*/  SYNCS.EXCH.64 URZ, [UR4+0x8], UR6 ;  /* 0x0000080604ff75b2 */ /* 0x0002620008000100 */
        /* <DEDUP_REMOVED lines=21> */
[----:B---3--:R-:W-:Y:S01]  /*07a0*/  NOP ;  /* 0x0000000000007918 */ /* 0x008fe20000000000 */
.L_x_10:
[----:B-1----:R-:W-:Y:S05]  /*07b0*/  BSYNC.RECONVERGENT B0 ;  /* 0x0000000000007941 */ /* 0x002fea0003800200 */
.L_x_9:
[----:B------:R-:W1:Y:S01]  /*07c0*/  SHFL.IDX PT, R2, R64, RZ, 0x1f ;  /* 0x00001fff40027589 */ /* 0x000e6200000e0000 */
[----:B------:R-:W-:Y:S01]  /*07d0*/  NOP ;  /* 0x0000000000007918 */ /* 0x000fe20000000000 */
[----:B-1----:R-:W-:-:S13]  /*07e0*/  ISETP.NE.AND P0, PT, R2, 0x1, PT ;  /* 0x000000010200780c */ /* 0x002fda0003f05270 */
[----:B------:R-:W-:Y:S05]  /*07f0*/  @P0 BRA `(.L_x_11) ;  /* 0x0000000000500947 */ /* 0x000fea0003800000 */
[----:B------:R-:W1:Y:S01]  /*0800*/  S2UR UR4, SR_CgaCtaId ;  /* 0x00000000000479c3 */ /* 0x000e620000008800 */
[----:B------:R-:W-:Y:S01]  /*0810*/  UMOV UR5, 0x400 ;  /* 0x0000040000057882 */ /* 0x000fe20000000000 */
[----:B------:R-:W-:Y:S01]  /*0820*/  UMOV UR8, 0x20 ;  /* 0x0000002000087882 */ /* 0x000fe20000000000 */
[----:B------:R-:W-:Y:S01]  /*0830*/  UMOV UR6, 0x80 ;  /* 0x0000008000067882 */ /* 0x000fe20000000000 */
[----:B------:R-:W-:-:S04]  /*0840*/  UIADD3 UR8, UPT, UPT, -UR8, 0x100000, URZ ;  /* 0x0010000008087890 */ /* 0x000fc8000fffe1ff */
[----:B------:R-:W-:Y:S02]  /*0850*/  USHF.L.U32 UR9, UR8, 0xb, URZ ;  /* 0x0000000b08097899 */ /* 0x000fe400080006ff */
[----:B------:R-:W-:Y:S02]  /*0860*/  USHF.L.U32 UR8, UR8, 0x1, URZ ;  /* 0x0000000108087899 */ /* 0x000fe400080006ff */
[----:B------:R-:W-:-:S04]  /*0870*/  UIADD3 UR6, UPT, UPT, -UR6, 0x100000, URZ ;  /* 0x0010000006067890 */ /* 0x000fc8000fffe1ff */
[----:B------:R-:W-:Y:S02]  /*0880*/  USHF.L.U32 UR7, UR6, 0xb, URZ ;  /* 0x0000000b06077899 */ /* 0x000fe400080006ff */
[----:B------:R-:W-:Y:S01]  /*0890*/  USHF.L.U32 UR6, UR6, 0x1, URZ ;  /* 0x0000000106067899 */ /* 0x000fe200080006ff */
[----:B------:R-:W-:Y:S01]  /*08a0*/  ELECT P0, URZ, PT ;  /* 0x0000000000ff782f */ /* 0x000fe20003800000 */
[----:B-1----:R-:W-:Y:S01]  /*08b0*/  ULEA UR4, UR4, UR5, 0x18 ;  /* 0x0000000504047291 */ /* 0x002fe2000f8ec0ff */
[----:B------:R-:W1:Y:S11]  /*08c0*/  FENCE.VIEW.ASYNC.S ;  /* 0x00000000000073c6 */ /* 0x000e760000000000 */
[----:B-1----:R1:W3:Y:S01]  /*08d0*/  SYNCS.EXCH.64 URZ, [UR4+0xc0], UR8 ;  /* 0x0000c00804ff75b2 */ /* 0x0022e20008000100 */
[----:B------:R1:W1:Y:S01]  /*08e0*/  SYNCS.EXCH.64 URZ, [UR4+0xd8], UR6 ;  /* 0x0000d80604ff75b2 */ /* 0x0002620008000100 */
[----:B------:R1:W1:Y:S01]  /*08f0*/  SYNCS.EXCH.64 URZ, [UR4+0xc8], UR8 ;  /* 0x0000c80804ff75b2 */ /* 0x0002620008000100 */
[----:B------:R1:W1:Y:S01]  /*0900*/  SYNCS.EXCH.64 URZ, [UR4+0xe0], UR6 ;  /* 0x0000e00604ff75b2 */ /* 0x0002620008000100 */
[----:B------:R1:W1:Y:S01]  /*0910*/  SYNCS.EXCH.64 URZ, [UR4+0xd0], UR8 ;  /* 0x0000d00804ff75b2 */ /* 0x0002620008000100 */
[----:B------:R1:W1:Y:S01]  /*0920*/  SYNCS.EXCH.64 URZ, [UR4+0xe8], UR6 ;  /* 0x0000e80604ff75b2 */ /* 0x0002620008000100 */
[----:B------:R-:W-:Y:S01]  /*0930*/  NOP ;  /* 0x0000000000007918 */ /* 0x000fe20000000000 */
.L_x_11:
[----:B------:R-:W2:Y:S01]  /*0940*/  SHFL.IDX PT, R2, R64, RZ, 0x1f ;  /* 0x00001fff40027589 */ /* 0x000ea200000e0000 */
[----:B------:R-:W-:Y:S01]  /*0950*/  NOP ;  /* 0x0000000000007918 */ /* 0x000fe20000000000 */
[----:B--2---:R-:W-:-:S13]  /*0960*/  ISETP.NE.AND P0, PT, R2, 0x3, PT ;  /* 0x000000030200780c */ /* 0x004fda0003f05270 */
[----:B------:R-:W-:Y:S05]  /*0970*/  @P0 BRA `(.L_x_12) ;  /* 0x0000000000300947 */ /* 0x000fea0003800000 */
[----:B-1----:R-:W1:Y:S01]  /*0980*/  S2UR UR4, SR_CgaCtaId ;  /* 0x00000000000479c3 */ /* 0x002e620000008800 */
[----:B------:R-:W-:Y:S01]  /*0990*/  UMOV UR6, 0x400 ;  /* 0x0000040000067882 */ /* 0x000fe20000000000 */
[----:B------:R-:W-:Y:S01]  /*09a0*/  UMOV UR5, 0x20 ;  /* 0x0000002000057882 */ /* 0x000fe20000000000 */
[----:B------:R-:W-:Y:S01]  /*09b0*/  ELECT P0, URZ, PT ;  /* 0x0000000000ff782f */ /* 0x000fe20003800000 */
[----:B-1----:R-:W-:Y:S02]  /*09c0*/  ULEA UR6, UR4, UR6, 0x18 ;  /* 0x0000000604067291 */ /* 0x002fe4000f8ec0ff */
[----:B------:R-:W-:-:S04]  /*09d0*/  UIADD3 UR4, UPT, UPT, -UR5, 0x100000, URZ ;  /* 0x0010000005047890 */ /* 0x000fc8000fffe1ff */
[----:B------:R-:W-:Y:S02]  /*09e0*/  USHF.L.U32 UR5, UR4, 0xb, URZ ;  /* 0x0000000b04057899 */ /* 0x000fe400080006ff */
[----:B------:R-:W-:Y:S01]  /*09f0*/  USHF.L.U32 UR4, UR4, 0x1, URZ ;  /* 0x0000000104047899 */ /* 0x000fe200080006ff */
[----:B------:R-:W1:Y:S11]  /*0a00*/  FENCE.VIEW.ASYNC.S ;  /* 0x00000000000073c6 */ /* 0x000e760000000000 */
[----:B-1----:R2:W1:Y:S01]  /*0a10*/  SYNCS.EXCH.64 URZ, [UR6+0xf0], UR4 ;  /* 0x0000f00406ff75b2 */ /* 0x0024620008000100 */
[----:B------:R2:W1:Y:S02]  /*0a20*/  SYNCS.EXCH.64 URZ, [UR6+0xf8], UR4 ;  /* 0x0000f80406ff75b2 */ /* 0x0004640008000100 */
[----:B--2---:R-:W-:Y:S01]  /*0a30*/  NOP ;  /* 0x0000000000007918 */ /* 0x004fe20000000000 */
.L_x_12:
[----:B------:R-:W2:Y:S01]  /*0a40*/  SHFL.IDX PT, R2, R64, RZ, 0x1f ;  /* 0x00001fff40027589 */ /* 0x000ea200000e0000 */
[----:B------:R-:W-:Y:S01]  /*0a50*/  NOP ;  /* 0x0000000000007918 */ /* 0x000fe20000000000 */
[----:B--2---:R-:W-:-:S13]  /*0a60*/  ISETP.NE.AND P0, PT, R2, 0x4, PT ;  /* 0x000000040200780c */ /* 0x004fda0003f05270 */
[----:B------:R-:W-:Y:S05]  /*0a70*/  @P0 BRA `(.L_x_13) ;  /* 0x0000000000440947 */ /* 0x000fea0003800000 */
[----:B-1----:R-:W1:Y:S01]  /*0a80*/  S2UR UR6, SR_CgaCtaId ;  /* 0x00000000000679c3 */ /* 0x002e620000008800 */
[----:B------:R-:W-:Y:S01]  /*0a90*/  UMOV UR4, 0x100 ;  /* 0x0000010000047882 */ /* 0x000fe20000000000 */
[----:B------:R-:W-:Y:S01]  /*0aa0*/  UMOV UR5, 0x400 ;  /* 0x0000040000057882 */ /* 0x000fe20000000000 */
[----:B------:R-:W-:Y:S01]  /*0ab0*/  USEL UR4, UR4, 0xe0, UP2 ;  /* 0x000000e004047887 */ /* 0x000fe20009000000 */
[----:B------:R-:W-:Y:S01]  /*0ac0*/  UMOV UR8, 0x1 ;  /* 0x0000000100087882 */ /* 0x000fe20000000000 */
[----:B------:R-:W-:Y:S01]  /*0ad0*/  ELECT P0, URZ, PT ;  /* 0x0000000000ff782f */ /* 0x000fe20003800000 */
[----:B------:R-:W-:-:S04]  /*0ae0*/  UIADD3 UR8, UPT, UPT, -UR8, 0x100000, URZ ;  /* 0x0010000008087890 */ /* 0x000fc8000fffe1ff */
[----:B------:R-:W-:Y:S02]  /*0af0*/  USHF.L.U32 UR9, UR8, 0xb, URZ ;  /* 0x0000000b08097899 */ /* 0x000fe400080006ff */
[----:B------:R-:W-:Y:S02]  /*0b00*/  USHF.L.U32 UR8, UR8, 0x1, URZ ;  /* 0x0000000108087899 */ /* 0x000fe400080006ff */
[----:B-1----:R-:W-:Y:S02]  /*0b10*/  ULEA UR6, UR6, UR5, 0x18 ;  /* 0x0000000506067291 */ /* 0x002fe4000f8ec0ff */
[----:B------:R-:W-:-:S04]  /*0b20*/  UIADD3 UR4, UPT, UPT, -UR4, 0x100000, URZ ;  /* 0x0010000004047890 */ /* 0x000fc8000fffe1ff */
[----:B------:R-:W-:Y:S02]  /*0b30*/  USHF.L.U32 UR5, UR4, 0xb, URZ ;  /* 0x0000000b04057899 */ /* 0x000fe400080006ff */
[----:B------:R-:W-:Y:S01]  /*0b40*/  USHF.L.U32 UR4, UR4, 0x1, URZ ;  /* 0x0000000104047899 */ /* 0x000fe200080006ff */
[----:B------:R-:W1:Y:S03]  /*0b50*/  FENCE.VIEW.ASYNC.S ;  /* 0x00000000000073c6 */ /* 0x000e660000000000 */
[----:B-1----:R2:W1:Y:S08]  /*0b60*/  SYNCS.EXCH.64 URZ, [UR6+0x100], UR8 ;  /* 0x0001000806ff75b2 */ /* 0x0024700008000100 */
[----:B------:R2:W1:Y:S02]  /*0b70*/  SYNCS.EXCH.64 URZ, [UR6+0x108], UR4 ;  /* 0x0001080406ff75b2 */ /* 0x0004640008000100 */
[----:B--2---:R-:W-:Y:S01]  /*0b80*/  NOP ;  /* 0x0000000000007918 */ /* 0x004fe20000000000 */
.L_x_13:
[----:B------:R-:W2:Y:S01]  /*0b90*/  SHFL.IDX PT, R2, R64, RZ, 0x1f ;  /* 0x00001fff40027589 */ /* 0x000ea200000e0000 */
[----:B------:R-:W1:Y:S01]  /*0ba0*/  S2UR UR51, SR_CTAID.X ;  /* 0x00000000003379c3 */ /* 0x000e620000002500 */
[----:B------:R-:W-:-:S07]  /*0bb0*/  NOP ;  /* 0x0000000000007918 */ /* 0x000fce0000000000 */
[----:B------:R-:W1:Y:S01]  /*0bc0*/  S2UR UR22, SR_CTAID.Y ;  /* 0x00000000001679c3 */ /* 0x000e620000002600 */
[----:B--2---:R-:W-:-:S13]  /*0bd0*/  ISETP.NE.AND P0, PT, R2, 0x5, PT ;  /* 0x000000050200780c */ /* 0x004fda0003f05270 */
[----:B-1----:R-:W-:Y:S05]  /*0be0*/  @P0 BRA `(.L_x_14) ;  /* 0x0000000000480947 */ /* 0x002fea0003800000 */
        /* <DEDUP_REMOVED lines=13> */
[----:B-1----:R1:W2:Y:S01]  /*0cc0*/  SYNCS.EXCH.64 URZ, [UR4+0x110], UR8 ;  /* 0x0001100804ff75b2 */ /* 0x0022a20008000100 */
[----:B------:R1:W1:Y:S01]  /*0cd0*/  SYNCS.EXCH.64 URZ, [UR4+0x120], UR6 ;  /* 0x0001200604ff75b2 */ /* 0x0002620008000100 */
[----:B------:R1:W1:Y:S01]  /*0ce0*/  SYNCS.EXCH.64 URZ, [UR4+0x118], UR8 ;  /* 0x0001180804ff75b2 */ /* 0x0002620008000100 */
[----:B------:R1:W1:Y:S01]  /*0cf0*/  SYNCS.EXCH.64 URZ, [UR4+0x128], UR6 ;  /* 0x0001280604ff75b2 */ /* 0x0002620008000100 */
[----:B------:R-:W-:Y:S01]  /*0d00*/  NOP ;  /* 0x0000000000007918 */ /* 0x000fe20000000000 */
.L_x_14:
[----:B------:R-:W-:-:S05]  /*0d10*/  CS2R.32 R57, SR_CgaSize ;  /* 0x0000000000397805 */ /* 0x000fca0000008a00 */
[----:B------:R-:W-:-:S05]  /*0d20*/  IMAD R57, R57, -0xa0, RZ ;  /* 0xffffff6039397824 */ /* 0x000fca00078e02ff */
[----:B------:R-:W-:-:S14]  /*0d30*/  R2UR UR5, R57 ;  /* 0x00000000390572ca */ /* 0x000fdc00000e0000 */
[----:B------:R-:W3:Y:S01]  /*0d40*/  LDCU UR5, c[0x0][UR5+0x2b0] ;  /* 0x00005600050577ac */ /* 0x000ee20008000800 */
[----:B------:R-:W-:Y:S02]  /*0d50*/  I2FP.F32.U32 R5, UR51 ;  /* 0x0000003300057c45 */ /* 0x000fe40008201000 */
[----:B------:R-:W-:-:S05]  /*0d60*/  CS2R.32 R2, SR_CgaSize ;  /* 0x0000000000027805 */ /* 0x000fca0000008a00 */
[----:B------:R-:W-:-:S06]  /*0d70*/  IMAD R2, R2, -0xa0, RZ ;  /* 0xffffff6002027824 */ /* 0x000fcc00078e02ff */
[----:B------:R-:W4:Y:S01]  /*0d80*/  LDC R2, c[0x0][R2+0x2a0] ;  /* 0x0000a80002027b82 */ /* 0x000f220000000800 */
[----:B------:R-:W-:Y:S02]  /*0d90*/  I2FP.F32.U32 R4, UR22 ;  /* 0x0000001600047c45 */ /* 0x000fe40008201000 */
[----:B------:R-:W-:-:S05]  /*0da0*/  CS2R.32 R57, SR_CgaSize ;  /* 0x0000000000397805 */ /* 0x000fca0000008a00 */
[----:B------:R-:W-:-:S05]  /*0db0*/  IMAD R57, R57, -0xa0, RZ ;  /* 0xffffff6039397824 */ /* 0x000fca00078e02ff */
[----:B-1----:R-:W-:-:S14]  /*0dc0*/  R2UR UR4, R57 ;  /* 0x00000000390472ca */ /* 0x002fdc00000e0000 */
[----:B------:R-:W1:Y:S01]  /*0dd0*/  LDCU UR4, c[0x0][UR4+0x2b4] ;  /* 0x00005680040477ac */ /* 0x000e620008000800 */
[----:B------:R-:W-:Y:S01]  /*0de0*/  NOP ;  /* 0x0000000000007918 */ /* 0x000fe20000000000 */
[----:B------:R-:W2:Y:S01]  /*0df0*/  S2R R17, SR_CTAID.Z ;  /* 0x0000000000117919 */ /* 0x000ea20000002700 */
[----:B------:R-:W4:Y:S01]  /*0e00*/  LDCU UR18, c[0x0][0xc24] ;  /* 0x00018480ff1277ac */ /* 0x000f220008000800 */
[----:B------:R-:W-:-:S05]  /*0e10*/  CS2R.32 R3, SR_CgaSize ;  /* 0x0000000000037805 */ /* 0x000fca0000008a00 */
[----:B------:R-:W-:-:S06]  /*0e20*/  IMAD R3, R3, -0xa0, RZ ;  /* 0xffffff6003037824 */ /* 0x000fcc00078e02ff */
[----:B------:R-:W2:Y:S01]  /*0e30*/  LDC R3, c[0x0][R3+0x2a4] ;  /* 0x0000a90003037b82 */ /* 0x000ea20000000800 */
[----:B---3--:R-:W-:Y:S01]  /*0e40*/  FMUL R5, R5, UR5 ;  /* 0x0000000505057c20 */ /* 0x008fe20008400000 */
[----:B-1----:R-:W-:-:S03]  /*0e50*/  FMUL R4, R4, UR4 ;  /* 0x0000000404047c20 */ /* 0x002fc60008400000 */
[----:B------:R-:W1:Y:S01]  /*0e60*/  F2I.U32.TRUNC.NTZ R57, R5 ;  /* 0x0000000500397305 */ /* 0x000e62000020f000 */
[----:B----4-:R-:W-:-:S07]  /*0e70*/  UISETP.GE.AND UP0, UPT, UR18, 0x1, UPT ;  /* 0x000000011200788c */ /* 0x010fce000bf06270 */
[----:B------:R-:W3:Y:S01]  /*0e80*/  F2I.U32.TRUNC.NTZ R56, R4 ;  /* 0x0000000400387305 */ /* 0x000ee2000020f000 */
[----:B-1----:R-:W-:-:S05]  /*0e90*/  IADD3 R57, PT, PT, -R57, RZ, RZ ;  /* 0x000000ff39397210 */ /* 0x002fca0007ffe1ff */
[----:B------:R-:W-:Y:S01]  /*0ea0*/  IMAD R57, R2, R57, UR51 ;  /* 0x0000003302397e24 */ /* 0x000fe2000f8e0239 */
[----:B---3--:R-:W-:-:S05]  /*0eb0*/  IADD3 R56, PT, PT, -R56, RZ, RZ ;  /* 0x000000ff38387210 */ /* 0x008fca0007ffe1ff */
[----:B--2---:R-:W-:Y:S01]  /*0ec0*/  IMAD R56, R3, R56, UR22 ;  /* 0x0000001603387e24 */ /* 0x004fe2000f8e0238 */
[----:B------:R-:W-:Y:S06]  /*0ed0*/  BAR.SYNC.DEFER_BLOCKING 0x0 ;  /* 0x0000000000007b1d */ /* 0x000fec0000010000 */
[----:B------:R-:W-:Y:S05]  /*0ee0*/  BRA.U !UP0, `(.L_x_15) ;  /* 0x0000000108d47547 */ /* 0x000fea000b800000 */
[----:B------:R-:W1:Y:S01]  /*0ef0*/  LDCU.128 UR24, c[0x0][0xc10] ;  /* 0x00018200ff1877ac */ /* 0x000e620008000c00 */
[----:B------:R-:W2:Y:S01]  /*0f00*/  LDCU UR14, c[0x0][0x370] ;  /* 0x00006e00ff0e77ac */ /* 0x000ea20008000800 */
[----:B------:R-:W3:Y:S01]  /*0f10*/  LDCU UR6, c[0x0][0x374] ;  /* 0x00006e80ff0677ac */ /* 0x000ee20008000800 */
[----:B------:R-:W4:Y:S01]  /*0f20*/  LDCU UR19, c[0x0][0xc0c] ;  /* 0x00018180ff1377ac */ /* 0x000f220008000800 */
[----:B------:R-:W4:Y:S01]  /*0f30*/  LDCU UR20, c[0x0][0xc20] ;  /* 0x00018400ff1477ac */ /* 0x000f220008000800 */
[----:B------:R-:W4:Y:S01]  /*0f40*/  LDCU.64 UR16, c[0x0][0xc28] ;  /* 0x00018500ff1077ac */ /* 0x000f220008000a00 */
[----:B-1----:R-:W-:Y:S02]  /*0f50*/  UISETP.NE.AND UP0, UPT, UR26, 0x1, UPT ;  /* 0x000000011a00788c */ /* 0x002fe4000bf05270 */
[----:B---3--:R-:W-:Y:S02]  /*0f60*/  UIMAD.WIDE.U32 UR4, UR6, UR27, URZ ;  /* 0x0000001b060472a5 */ /* 0x008fe4000f8e00ff */
[----:B--2---:R-:W-:-:S02]  /*0f70*/  UIMAD.WIDE.U32 UR8, UR14, UR24, URZ ;  /* 0x000000180e0872a5 */ /* 0x004fc4000f8e00ff */
[----:B----4-:R-:W-:Y:S02]  /*0f80*/  UISETP.NE.AND UP1, UPT, UR19, 0x1, UPT ;  /* 0x000000011300788c */ /* 0x010fe4000bf25270 */
[----:B------:R-:W-:Y:S01]  /*0f90*/  UISETP.NE.AND UP4, UPT, UR18, 0x1, UPT ;  /* 0x000000011200788c */ /* 0x000fe2000bf85270 */
[----:B------:R-:W-:Y:S01]  /*0fa0*/  UMOV UR4, UR5 ;  /* 0x0000000500047c82 */ /* 0x000fe20008000000 */
[----:B------:R-:W-:Y:S02]  /*0fb0*/  UIMAD.WIDE.U32 UR10, UR22, UR27, URZ ;  /* 0x0000001b160a72a5 */ /* 0x000fe4000f8e00ff */
[----:B------:R-:W-:Y:S02]  /*0fc0*/  @UP0 USHF.R.U32.HI UR6, URZ, UR20, UR4 ;  /* 0x00000014ff060299 */ /* 0x000fe40008011604 */
[----:B------:R-:W-:Y:S01]  /*0fd0*/  UIMAD.WIDE.U32 UR12, UR51, UR24, URZ ;  /* 0x00000018330c72a5 */ /* 0x000fe2000f8e00ff */
[----:B------:R-:W-:Y:S02]  /*0fe0*/  UMOV UR4, UR9 ;  /* 0x0000000900047c82 */ /* 0x000fe40008000000 */
[----:B------:R-:W-:Y:S01]  /*0ff0*/  UMOV UR7, UR11 ;  /* 0x0000000b00077c82 */ /* 0x000fe20008000000 */
[----:B------:R-:W-:-:S02]  /*1000*/  @UP1 USHF.R.U32.HI UR14, URZ, UR25, UR4 ;  /* 0x00000019ff0e1299 */ /* 0x000fc40008011604 */
[----:B------:R-:W-:Y:S02]  /*1010*/  UIMAD.WIDE.U32 UR4, UR6, UR16, URZ ;  /* 0x00000010060472a5 */ /* 0x000fe4000f8e00ff */
[----:B------:R-:W-:Y:S02]  /*1020*/  UIMAD.WIDE.U32 UR8, UR14, UR16, URZ ;  /* 0x000000100e0872a5 */ /* 0x000fe4000f8e00ff */
[----:B------:R-:W-:-:S03]  /*1030*/  USHF.R.U32.HI UR10, URZ, UR20, UR7 ;  /* 0x00000014ff0a7299 */ /* 0x000fc60008011607 */
[----:B------:R-:W-:Y:S01]  /*1040*/  UMOV UR4, UR5 ;  /* 0x0000000500047c82 */ /* 0x000fe20008000000 */
[----:B------:R-:W-:Y:S01]  /*1050*/  UMOV UR7, UR13 ;  /* 0x0000000d00077c82 */ /* 0x000fe20008000000 */
[----:B------:R-:W-:Y:S01]  /*1060*/  @UP4 USHF.R.U32.HI UR6, URZ, UR17, UR4 ;  /* 0x00000011ff064299 */ /* 0x000fe20008011604 */
[----:B------:R-:W-:Y:S01]  /*1070*/  UMOV UR5, UR9 ;  /* 0x0000000900057c82 */ /* 0x000fe20008000000 */
[----:B------:R-:W-:Y:S02]  /*1080*/  USHF.R.U32.HI UR7, URZ, UR25, UR7 ;  /* 0x00000019ff077299 */ /* 0x000fe40008011607 */
[----:B------:R-:W-:Y:S02]  /*1090*/  USEL UR4, UR22, UR10, !UP0 ;  /* 0x0000000a16047287 */ /* 0x000fe4000c000000 */
[----:B------:R-:W-:Y:S02]  /*10a0*/  UIMAD UR6, UR6, UR18, URZ ;  /* 0x00000012060672a4 */ /* 0x000fe4000f8e02ff */
[----:B------:R-:W-:-:S02]  /*10b0*/  @UP4 USHF.R.U32.HI UR14, URZ, UR17, UR5 ;  /* 0x00000011ff0e4299 */ /* 0x000fc40008011605 */
[----:B------:R-:W-:Y:S02]  /*10c0*/  USEL UR5, UR51, UR7, !UP1 ;  /* 0x0000000733057287 */ /* 0x000fe4000c800000 */
[----:B------:R-:W-:Y:S02]  /*10d0*/  UISETP.GE.AND UP0, UPT, UR4, UR6, UPT ;  /* 0x000000060400728c */ /* 0x000fe4000bf06270 */
[----:B------:R-:W-:Y:S02]  /*10e0*/  UIMAD UR8, UR14, UR18, URZ ;  /* 0x000000120e0872a4 */ /* 0x000fe4000f8e02ff */
[----:B------:R-:W-:Y:S02]  /*10f0*/  UIMAD.WIDE.U32 UR6, UR4, UR16, URZ ;  /* 0x00000010040672a5 */ /* 0x000fe4000f8e00ff */
[----:B------:R-:W-:Y:S02]  /*1100*/  UISETP.GE.OR UP0, UPT, UR5, UR8, UP0 ;  /* 0x000000080500728c */ /* 0x000fe40008706670 */
[----:B------:R-:W-:-:S02]  /*1110*/  UIMAD.WIDE.U32 UR8, UR5, UR16, URZ ;  /* 0x00000010050872a5 */ /* 0x000fc4000f8e00ff */
[----:B------:R-:W-:Y:S01]  /*1120*/  UIADD3 UR10, UPT, UPT, -UR4, URZ, URZ ;  /* 0x000000ff040a7290 */ /* 0x000fe2000fffe1ff */
[----:B------:R-:W-:Y:S02]  /*1130*/  UMOV UR6, UR7 ;  /* 0x0000000700067c82 */ /* 0x000fe40008000000 */
[----:B------:R-:W-:Y:S02]  /*1140*/  USHF.R.U32.HI UR6, URZ, UR17, UR6 ;  /* 0x00000011ff067299 */ /* 0x000fe40008011606 */
[----:B------:R-:W-:Y:S02]  /*1150*/  UIMAD UR10, UR26, UR10, UR22 ;  /* 0x0000000a1a0a72a4 */ /* 0x000fe4000f8e0216 */
[----:B------:R-:W-:Y:S01]  /*1160*/  USEL UR6, UR4, UR6, !UP4 ;  /* 0x0000000604067287 */ /* 0x000fe2000e000000 */
[----:B------:R-:W-:Y:S01]  /*1170*/  @!UP0 UMOV UR7, UR9 ;  /* 0x0000000900078c82 */ /* 0x000fe20008000000 */
[----:B------:R-:W-:Y:S02]  /*1180*/  UIADD3 UR9, UPT, UPT, -UR5, URZ, URZ ;  /* 0x000000ff05097290 */ /* 0x000fe4000fffe1ff */
[----:B------:R-:W-:-:S02]  /*1190*/  @!UP0 USHF.R.U32.HI UR7, URZ, UR17, UR7 ;  /* 0x00000011ff078299 */ /* 0x000fc40008011607 */
[----:B------:R-:W-:Y:S02]  /*11a0*/  UIADD3 UR8, UPT, UPT, -UR6, URZ, URZ ;  /* 0x000000ff06087290 */ /* 0x000fe4000fffe1ff */
[----:B------:R-:W-:Y:S02]  /*11b0*/  @!UP0 USEL UR7, UR5, UR7, !UP4 ;  /* 0x0000000705078287 */ /* 0x000fe4000e000000 */
[----:B------:R-:W-:Y:S02]  /*11c0*/  UIMAD UR8, UR18, UR8, UR4 ;  /* 0x00000008120872a4 */ /* 0x000fe4000f8e0204 */
[----:B------:R-:W-:Y:S02]  /*11d0*/  @!UP0 UIADD3 UR6, UPT, UPT, UR6, -UR7, URZ ;  /* 0x8000000706068290 */ /* 0x000fe4000fffe0ff */
[----:B------:R-:W-:Y:S02]  /*11e0*/  @!UP0 UIMAD UR8, UR8, UR14, UR7 ;  /* 0x0000000e080882a4 */ /* 0x000fe4000f8e0207 */
[----:B------:R-:W-:-:S02]  /*11f0*/  @!UP0 UIMAD UR4, UR6, UR18, UR5 ;  /* 0x00000012060482a4 */ /* 0x000fc4000f8e0205 */
[----:B------:R-:W-:Y:S02]  /*1200*/  UIMAD UR6, UR19, UR9, UR51 ;  /* 0x00000009130672a4 */ /* 0x000fe4000f8e0233 */
[----:B------:R-:W-:Y:S01]  /*1210*/  UIMAD UR22, UR4, UR26, UR10 ;  /* 0x0000001a041672a4 */ /* 0x000fe2000f8e020a */
[----:B------:R-:W-:Y:S02]  /*1220*/  @!UP0 UMOV UR5, UR8 ;  /* 0x0000000800058c82 */ /* 0x000fe40008000000 */
[----:B------:R-:W-:-:S12]  /*1230*/  UIMAD UR51, UR5, UR19, UR6 ;  /* 0x00000013053372a4 */ /* 0x000fd8000f8e0206 */
.L_x_15:
[----:B------:R-:W1:Y:S02]  /*1240*/  LDCU UR4, c[0x0][0xc30] ;  /* 0x00018600ff0477ac */ /* 0x000e640008000800 */
[----:B-1----:R-:W-:-:S09]  /*1250*/  UISETP.NE.AND UP0, UPT, UR4, 0x1, UPT ;  /* 0x000000010400788c */ /* 0x002fd2000bf05270 */
[----:B------:R-:W-:Y:S05]  /*1260*/  BRA.U UP0, `(.L_x_16) ;  /* 0x0000000100447547 */ /* 0x000fea000b800000 */
[----:B------:R-:W1:Y:S01]  /*1270*/  LDCU.128 UR8, c[0x0][0xc10] ;  /* 0x00018200ff0877ac */ /* 0x000e620008000c00 */
[----:B------:R-:W2:Y:S01]  /*1280*/  LDCU UR12, c[0x0][0xc0c] ;  /* 0x00018180ff0c77ac */ /* 0x000ea20008000800 */
[----:B------:R-:W3:Y:S01]  /*1290*/  LDCU UR13, c[0x0][0xc20] ;  /* 0x00018400ff0d77ac */ /* 0x000ee20008000800 */
[----:B-1----:R-:W-:Y:S02]  /*12a0*/  UIMAD.WIDE.U32 UR6, UR51, UR8, URZ ;  /* 0x00000008330672a5 */ /* 0x002fe4000f8e00ff */
[----:B------:R-:W-:Y:S02]  /*12b0*/  UIMAD.WIDE.U32 UR4, UR22, UR11, URZ ;  /* 0x0000000b160472a5 */ /* 0x000fe4000f8e00ff */
[----:B--2---:R-:W-:Y:S02]  /*12c0*/  UISETP.NE.AND UP1, UPT, UR12, 0x1, UPT ;  /* 0x000000010c00788c */ /* 0x004fe4000bf25270 */
[----:B------:R-:W-:Y:S01]  /*12d0*/  UISETP.NE.AND UP0, UPT, UR10, 0x1, UPT ;  /* 0x000000010a00788c */ /* 0x000fe2000bf05270 */
[----:B------:R-:W-:-:S02]  /*12e0*/  UMOV UR6, UR7 ;  /* 0x0000000700067c82 */ /* 0x000fc40008000000 */
[----:B------:R-:W-:Y:S01]  /*12f0*/  UMOV UR4, UR5 ;  /* 0x0000000500047c82 */ /* 0x000fe20008000000 */
[----:B------:R-:W-:Y:S02]  /*1300*/  USHF.R.U32.HI UR6, URZ, UR9, UR6 ;  /* 0x00000009ff067299 */ /* 0x000fe40008011606 */
[----:B---3--:R-:W-:Y:S02]  /*1310*/  USHF.R.U32.HI UR4, URZ, UR13, UR4 ;  /* 0x0000000dff047299 */ /* 0x008fe40008011604 */
[----:B------:R-:W-:Y:S02]  /*1320*/  USEL UR5, UR51, UR6, !UP1 ;  /* 0x0000000633057287 */ /* 0x000fe4000c800000 */
[----:B------:R-:W-:-:S04]  /*1330*/  USEL UR4, UR22, UR4, !UP0 ;  /* 0x0000000416047287 */ /* 0x000fc8000c000000 */
[----:B------:R-:W-:Y:S02]  /*1340*/  UIADD3 UR6, UPT, UPT, UR5, -UR4, URZ ;  /* 0x8000000405067290 */ /* 0x000fe4000fffe0ff */
[----:B------:R-:W-:Y:S02]  /*1350*/  UIADD3 UR4, UPT, UPT, -UR5, UR4, URZ ;  /* 0x0000000405047290 */ /* 0x000fe4000fffe1ff */
[----:B------:R-:W-:Y:S02]  /*1360*/  UIMAD UR22, UR6, UR10, UR22 ;  /* 0x0000000a061672a4 */ /* 0x000fe4000f8e0216 */
[----:B------:R-:W-:-:S12]  /*1370*/  UIMAD UR51, UR4, UR12, UR51 ;  /* 0x0000000c043372a4 */ /* 0x000fd8000f8e0233 */
.L_x_16:
[----:B------:R-:W-:Y:S01]  /*1380*/  BAR.SYNC.DEFER_BLOCKING 0x0 ;  /* 0x0000000000007b1d */ /* 0x000fe20000010000 */
[----:B------:R-:W-:Y:S01]  /*1390*/  UISETP.NE.AND UP0, UPT, UR15, 0x2, UPT ;  /* 0x000000020f00788c */ /* 0x000fe2000bf05270 */
[----:B------:R-:W-:Y:S02]  /*13a0*/  ISETP.NE.OR P2, PT, R0, 0x2, !P2 ;  /* 0x000000020000780c */ /* 0x000fe40005745670 */
[----:B------:R-:W-:Y:S02]  /*13b0*/  LOP3.LUT R0, R62, 0x1f, RZ, 0xc0, !PT ;  /* 0x0000001f3e007812 */ /* 0x000fe400078ec0ff */
[----:B------:R-:W1:Y:S04]  /*13c0*/  LDCU UR39, c[0x0][0xc24] ;  /* 0x00018480ff2777ac */ /* 0x000e680008000800 */
[----:B------:R-:W-:Y:S05]  /*13d0*/  BRA.U UP0, `(.L_x_17) ;  /* 0x0000001d00c07547 */ /* 0x000fea000b800000 */
[----:B------:R-:W2:Y:S01]  /*13e0*/  LDCU UR5, c[0x0][0x388] ;  /* 0x00007100ff0577ac */ /* 0x000ea20008000800 */
[----:B------:R-:W-:Y:S01]  /*13f0*/  PLOP3.LUT P1, PT, PT, PT, UP2, 0x80, 0x8 ;  /* 0x000000000008781c */ /* 0x000fe20003f2f028 */
[----:B------:R-:W-:Y:S01]  /*1400*/  IMAD.MOV.U32 R2, RZ, RZ, RZ ;  /* 0x000000ffff027224 */ /* 0x000fe200078e00ff */
[----:B------:R-:W-:Y:S01]  /*1410*/  ISETP.EQ.OR P3, PT, R0, RZ, P2 ;  /* 0x000000ff0000720c */ /* 0x000fe20001762670 */
[----:B------:R-:W3:Y:S01]  /*1420*/  LDCU UR8, c[0x0][0x38c] ;  /* 0x00007180ff0877ac */ /* 0x000ee20008000800 */
[----:B------:R-:W-:Y:S01]  /*1430*/  PLOP3.LUT P1, PT, P1, PT, PT, 0x8, 0x80 ;  /* 0x000000000080781c */ /* 0x000fe20000f2e170 */
[----:B------:R-:W4:Y:S01]  /*1440*/  LDCU.64 UR6, c[0x0][0x390] ;  /* 0x00007200ff0677ac */ /* 0x000f220008000a00 */
[----:B------:R-:W1:Y:S01]  /*1450*/  LDCU UR62, c[0x0][0x370] ;  /* 0x00006e00ff3e77ac */ /* 0x000e620008000800 */
[----:B------:R-:W1:Y:S01]  /*1460*/  LDCU.64 UR54, c[0x0][0x348] ;  /* 0x00006900ff3677ac */ /* 0x000e620008000a00 */
[----:B--2---:R-:W-:Y:S01]  /*1470*/  UIADD3 UR5, UPT, UPT, UR5, 0x1f, URZ ;  /* 0x0000001f05057890 */ /* 0x004fe2000fffe0ff */
[----:B------:R-:W2:Y:S03]  /*1480*/  LDCU UR61, c[0x0][0x374] ;  /* 0x00006e80ff3d77ac */ /* 0x000ea60008000800 */
[----:B------:R-:W-:Y:S01]  /*1490*/  USHF.R.S32.HI UR4, URZ, 0x1f, UR5 ;  /* 0x0000001fff047899 */ /* 0x000fe20008011405 */
[----:B------:R-:W-:Y:S01]  /*14a0*/  UMOV UR40, 0x1 ;  /* 0x0000000100287882 */ /* 0x000fe20000000000 */
[----:B------:R-:W-:-:S02]  /*14b0*/  UMOV UR44, URZ ;  /* 0x000000ff002c7c82 */ /* 0x000fc40008000000 */
[----:B------:R-:W-:Y:S01]  /*14c0*/  ULEA.HI UR4, UR4, UR5, URZ, 0x5 ;  /* 0x0000000504047291 */ /* 0x000fe2000f8f28ff */
[----:B------:R-:W-:Y:S01]  /*14d0*/  UMOV UR30, URZ ;  /* 0x000000ff001e7c82 */ /* 0x000fe20008000000 */
[----:B------:R-:W-:Y:S02]  /*14e0*/  UMOV UR52, URZ ;  /* 0x000000ff00347c82 */ /* 0x000fe40008000000 */
[----:B------:R-:W-:-:S04]  /*14f0*/  USHF.R.S32.HI UR4, URZ, 0x5, UR4 ;  /* 0x00000005ff047899 */ /* 0x000fc80008011404 */
[----:B---3--:R-:W-:-:S04]  /*1500*/  UIMAD UR4, UR4, UR8, URZ ;  /* 0x00000008040472a4 */ /* 0x008fc8000f8e02ff */
[----:B----4-:R-:W-:-:S04]  /*1510*/  UIMAD UR4, UR4, UR6, URZ ;  /* 0x00000006040472a4 */ /* 0x010fc8000f8e02ff */
[----:B------:R-:W-:-:S04]  /*1520*/  UIMAD UR63, UR4, UR7, URZ ;  /* 0x00000007043f72a4 */ /* 0x000fc8000f8e02ff */
[----:B------:R-:W-:Y:S02]  /*1530*/  UISETP.NE.AND UP1, UPT, UR63, URZ, UPT ;  /* 0x000000ff3f00728c */ /* 0x000fe4000bf25270 */
[----:B------:R-:W-:-:S04]  /*1540*/  UISETP.LT.U32.AND UP0, UPT, UR63, 0xc, UPT ;  /* 0x0000000c3f00788c */ /* 0x000fc8000bf01070 */
[----:B------:R-:W-:-:S04]  /*1550*/  USEL UR4, UR63, 0xc, UP0 ;  /* 0x0000000c3f047887 */ /* 0x000fc80008000000 */
[----:B------:R-:W-:Y:S02]  /*1560*/  UIADD3 UR5, UPT, UPT, UR4, -0x1, URZ ;  /* 0xffffffff04057890 */ /* 0x000fe4000fffe0ff */
[----:B------:R-:W-:Y:S02]  /*1570*/  @!UP1 UIADD3 UR5, UPT, UPT, UR4, URZ, URZ ;  /* 0x000000ff04059290 */ /* 0x000fe4000fffe0ff */
[----:B------:R-:W-:Y:S02]  /*1580*/  UIADD3 UR60, UPT, UPT, UR63, -UR4, URZ ;  /* 0x800000043f3c7290 */ /* 0x000fe4000fffe0ff */
[----:B-12---:R-:W-:-:S12]  /*1590*/  UIADD3 UR64, UPT, UPT, UR5, 0x1, URZ ;  /* 0x0000000105407890 */ /* 0x006fd8000fffe0ff */
.L_x_33:
[----:B------:R-:W1:Y:S01]  /*15a0*/  S2UR UR45, SR_CgaCtaId ;  /* 0x00000000002d79c3 */ /* 0x000e620000008800 */
[----:B------:R-:W-:Y:S01]  /*15b0*/  UMOV UR4, 0x400 ;  /* 0x0000040000047882 */ /* 0x000fe20000000000 */
[----:B------:R-:W-:Y:S01]  /*15c0*/  MOV R0, UR40 ;  /* 0x0000002800007c02 */ /* 0x000fe20008000f00 */
[----:B------:R-:W-:Y:S02]  /*15d0*/  UISETP.NE.AND UP0, UPT, UR63, URZ, UPT ;  /* 0x000000ff3f00728c */ /* 0x000fe4000bf05270 */
[----:B------:R-:W-:Y:S01]  /*15e0*/  USHF.L.U32 UR50, UR51, 0x6, URZ ;  /* 0x0000000633327899 */ /* 0x000fe200080006ff */
[----:B------:R-:W-:Y:S01]  /*15f0*/  SHF.L.U32 R0, R0, 0x1f, RZ ;  /* 0x0000001f00007819 */ /* 0x000fe200000006ff */
[----:B------:R-:W-:Y:S01]  /*1600*/  USHF.L.U32 UR34, UR22, 0x6, URZ ;  /* 0x0000000616227899 */ /* 0x000fe200080006ff */
[----:B------:R-:W-:Y:S01]  /*1610*/  UMOV UR31, URZ ;  /* 0x000000ff001f7c82 */ /* 0x000fe20008000000 */
[----:B------:R-:W-:Y:S01]  /*1620*/  UMOV UR38, URZ ;  /* 0x000000ff00267c82 */ /* 0x000fe20008000000 */
[----:B------:R-:W-:Y:S01]  /*1630*/  UMOV UR37, URZ ;  /* 0x000000ff00257c82 */ /* 0x000fe20008000000 */
[----:B------:R-:W-:Y:S01]  /*1640*/  UMOV UR36, URZ ;  /* 0x000000ff00247c82 */ /* 0x000fe20008000000 */
[----:B-1----:R-:W-:-:S04]  /*1650*/  ULEA UR45, UR45, UR4, 0x18 ;  /* 0x000000042d2d7291 */ /* 0x002fc8000f8ec0ff */
[----:B------:R-:W-:-:S09]  /*1660*/  ULEA UR4, UR44, UR45, 0x3 ;  /* 0x0000002d2c047291 */ /* 0x000fd2000f8e18ff */
[----:B------:R1:W2:Y:S01]  /*1670*/  SYNCS.PHASECHK.TRANS64.TRYWAIT P0, [UR4+0x60], R0 ;  /* 0x00006000ff0075a7 */ /* 0x0002a20008001104 */
[----:B------:R-:W-:Y:S05]  /*1680*/  BRA.U !UP0, `(.L_x_18) ;  /* 0x0000000508b47547 */ /* 0x000fea000b800000 */
[----:B------:R-:W3:Y:S01]  /*1690*/  LDCU.128 UR12, c[0x0][0x480] ;  /* 0x00009000ff0c77ac */ /* 0x000ee20008000c00 */
[----:B------:R-:W4:Y:S01]  /*16a0*/  LDCU.128 UR8, c[0x0][0x490] ;  /* 0x00009200ff0877ac */ /* 0x000f220008000c00 */
[----:B------:R-:W1:Y:S01]  /*16b0*/  LDCU.64 UR26, c[0x0][0x4c0] ;  /* 0x00009800ff1a77ac */ /* 0x000e620008000a00 */
[----:B------:R-:W1:Y:S01]  /*16c0*/  LDCU.64 UR16, c[0x0][0x4f0] ;  /* 0x00009e00ff1077ac */ /* 0x000e620008000a00 */
[----:B------:R-:W1:Y:S01]  /*16d0*/  LDCU UR19, c[0x0][0x4ec] ;  /* 0x00009d80ff1377ac */ /* 0x000e620008000800 */
[----:B---3--:R-:W-:Y:S02]  /*16e0*/  UIMAD.WIDE.U32 UR4, UR50, UR13, URZ ;  /* 0x0000000d320472a5 */ /* 0x008fe4000f8e00ff */
[----:B------:R-:W-:Y:S02]  /*16f0*/  UISETP.NE.AND UP0, UPT, UR12, 0x1, UPT ;  /* 0x000000010c00788c */ /* 0x000fe4000bf05270 */
[----:B------:R-:W-:Y:S02]  /*1700*/  USHF.R.U32.HI UR5, URZ, UR14, UR5 ;  /* 0x0000000eff057299 */ /* 0x000fe40008011605 */
[----:B------:R-:W-:-:S02]  /*1710*/  UIADD3 UR52, UPT, UPT, UR64, UR30, URZ ;  /* 0x0000001e40347290 */ /* 0x000fc4000fffe0ff */
[----:B------:R-:W-:Y:S02]  /*1720*/  USEL UR5, UR50, UR5, !UP0 ;  /* 0x0000000532057287 */ /* 0x000fe4000c000000 */
[----:B------:R-:W-:Y:S02]  /*1730*/  UISETP.NE.AND UP0, UPT, UR15, 0x1, UPT ;  /* 0x000000010f00788c */ /* 0x000fe4000bf05270 */
[----:B----4-:R-:W-:Y:S01]  /*1740*/  UIMAD.WIDE.U32 UR6, UR5, UR8, URZ ;  /* 0x00000008050672a5 */ /* 0x010fe2000f8e00ff */
[----:B------:R-:W3:Y:S01]  /*1750*/  LDCU UR8, c[0x0][0x4a0] ;  /* 0x00009400ff0877ac */ /* 0x000ee20008000800 */
[----:B------:R-:W4:Y:S05]  /*1760*/  LDCU UR51, c[0x0][0x38c] ;  /* 0x00007180ff3377ac */ /* 0x000f2a0008000800 */
[----:B------:R-:W-:Y:S01]  /*1770*/  UMOV UR4, UR7 ;  /* 0x0000000700047c82 */ /* 0x000fe20008000000 */
[----:B------:R-:W1:Y:S01]  /*1780*/  LDCU.64 UR46, c[0x0][0x390] ;  /* 0x00007200ff2e77ac */ /* 0x000e620008000a00 */
[----:B------:R-:W-:Y:S01]  /*1790*/  USHF.R.U32.HI UR4, URZ, UR9, UR4 ;  /* 0x00000009ff047299 */ /* 0x000fe20008011604 */
[----:B------:R-:W4:Y:S03]  /*17a0*/  LDCU UR9, c[0x0][0x4c8] ;  /* 0x00009900ff0977ac */ /* 0x000f260008000800 */
[----:B------:R-:W-:-:S02]  /*17b0*/  USEL UR4, UR5, UR4, !UP0 ;  /* 0x0000000405047287 */ /* 0x000fc4000c000000 */
[----:B------:R-:W-:Y:S02]  /*17c0*/  UISETP.NE.AND UP0, UPT, UR10, 0x1, UPT ;  /* 0x000000010a00788c */ /* 0x000fe4000bf05270 */
[----:B------:R-:W-:Y:S01]  /*17d0*/  UIMAD.WIDE.U32 UR6, UR4, UR11, URZ ;  /* 0x0000000b040672a5 */ /* 0x000fe2000f8e00ff */
[----:B------:R-:W1:Y:S01]  /*17e0*/  LDCU.64 UR24, c[0x0][0x4d0] ;  /* 0x00009a00ff1877ac */ /* 0x000e620008000a00 */
[----:B------:R-:W-:-:S05]  /*17f0*/  UMOV UR31, URZ ;  /* 0x000000ff001f7c82 */ /* 0x000fca0008000000 */
[----:B------:R-:W-:Y:S01]  /*1800*/  UMOV UR6, UR7 ;  /* 0x0000000700067c82 */ /* 0x000fe20008000000 */
[----:B------:R-:W-:Y:S02]  /*1810*/  UIADD3 UR7, UPT, UPT, -UR4, URZ, URZ ;  /* 0x000000ff04077290 */ /* 0x000fe4000fffe1ff */
[----:B---3--:R-:W-:Y:S02]  /*1820*/  USHF.R.U32.HI UR6, URZ, UR8, UR6 ;  /* 0x00000008ff067299 */ /* 0x008fe40008011606 */
[----:B------:R-:W-:Y:S02]  /*1830*/  UIADD3 UR8, UPT, UPT, -UR5, URZ, URZ ;  /* 0x000000ff05087290 */ /* 0x000fe4000fffe1ff */
[----:B------:R-:W-:Y:S02]  /*1840*/  USEL UR22, UR4, UR6, !UP0 ;  /* 0x0000000604167287 */ /* 0x000fe4000c000000 */
[----:B------:R-:W-:Y:S02]  /*1850*/  UIMAD UR7, UR15, UR7, UR5 ;  /* 0x000000070f0772a4 */ /* 0x000fe4000f8e0205 */
[----:B------:R-:W-:-:S02]  /*1860*/  UIADD3 UR6, UPT, UPT, -UR22, URZ, URZ ;  /* 0x000000ff16067290 */ /* 0x000fc4000fffe1ff */
[----:B------:R-:W-:Y:S02]  /*1870*/  UIMAD UR8, UR12, UR8, UR50 ;  /* 0x000000080c0872a4 */ /* 0x000fe4000f8e0232 */
[----:B------:R-:W-:Y:S02]  /*1880*/  UIMAD UR21, UR10, UR6, UR4 ;  /* 0x000000060a1572a4 */ /* 0x000fe4000f8e0204 */
[----:B-1----:R-:W-:Y:S01]  /*1890*/  UIMAD UR20, UR7, UR27, UR16 ;  /* 0x0000001b071472a4 */ /* 0x002fe2000f8e0210 */
[----:B------:R-:W1:Y:S04]  /*18a0*/  LDCU UR15, c[0x0][0x4cc] ;  /* 0x00009980ff0f77ac */ /* 0x000e680008000800 */
[----:B------:R-:W3:Y:S01]  /*18b0*/  LDCU UR6, c[0x0][0x500] ;  /* 0x0000a000ff0677ac */ /* 0x000ee20008000800 */
[----:B------:R-:W1:Y:S01]  /*18c0*/  LDCU.64 UR4, c[0x0][0x4f8] ;  /* 0x00009f00ff0477ac */ /* 0x000e620008000a00 */
[----:B------:R-:W-:-:S02]  /*18d0*/  UIADD3 UR10, UPT, UPT, UR34, 0x20, URZ ;  /* 0x00000020220a7890 */ /* 0x000fc4000fffe0ff */
[----:B------:R-:W-:Y:S02]  /*18e0*/  UIMAD UR19, UR8, UR26, UR19 ;  /* 0x0000001a081372a4 */ /* 0x000fe4000f8e0213 */
[----:B----4-:R-:W-:Y:S01]  /*18f0*/  UIMAD UR21, UR21, UR9, UR17 ;  /* 0x00000009151572a4 */ /* 0x010fe2000f8e0211 */
[----:B------:R-:W-:Y:S01]  /*1900*/  UMOV UR7, UR44 ;  /* 0x0000002c00077c82 */ /* 0x000fe20008000000 */
[----:B------:R-:W-:Y:S01]  /*1910*/  UMOV UR36, URZ ;  /* 0x000000ff00247c82 */ /* 0x000fe20008000000 */
[----:B------:R-:W-:Y:S01]  /*1920*/  UMOV UR37, URZ ;  /* 0x000000ff00257c82 */ /* 0x000fe20008000000 */
[----:B------:R-:W-:-:S08]  /*1930*/  UMOV UR38, URZ ;  /* 0x000000ff00267c82 */ /* 0x000fd00008000000 */
.L_x_23:
[----:B------:R-:W-:Y:S01]  /*1940*/  @!P2 MOV R3, 0x4000 ;  /* 0x000040000003a802 */ /* 0x000fe20000000f00 */
[----:B------:R-:W-:Y:S01]  /*1950*/  ULEA UR17, UR7, UR45, 0x3 ;  /* 0x0000002d07117291 */ /* 0x000fe2000f8e18ff */
[----:B-12---:R-:W-:Y:S11]  /*1960*/  @P0 BRA `(.L_x_19) ;  /* 0x0000000000100947 */ /* 0x006ff60003800000 */
[----:B------:R-:W-:Y:S04]  /*1970*/  MOV R0, UR40 ;  /* 0x0000002800007c02 */ /* 0x000fe80008000f00 */
[----:B------:R-:W-:Y:S04]  /*1980*/  SHF.L.U32 R5, R0, 0x1f, RZ ;  /* 0x0000001f00057819 */ /* 0x000fe800000006ff */
[----:B------:R-:W2:Y:S02]  /*1990*/  SYNCS.PHASECHK.TRANS64.TRYWAIT P0, [UR17+0x60], R5 ;  /* 0x00006005ff0075a7 */ /* 0x000ea40008001111 */
[----:B--2---:R-:W-:Y:S05]  /*19a0*/  @!P0 BRA `(.L_x_20) ;  /* 0x00000068000c8947 */ /* 0x004fea0003800000 */
.L_x_19:
[----:B------:R4:W-:Y:S01]  /*19b0*/  @!P2 SYNCS.ARRIVE.TRANS64 RZ, [UR17], R3 ;  /* 0x00000003ffffa9a7 */ /* 0x0009e20008000011 */
[----:B------:R-:W-:Y:S04]  /*19c0*/  BSSY.RECONVERGENT B0, `(.L_x_21) ;  /* 0x0000003000007945 */ /* 0x000fe80003800200 */
[----:B------:R-:W-:Y:S05]  /*19d0*/  @P3 BRA `(.L_x_22) ;  /* 0x0000000000043947 */ /* 0x000fea0003800000 */
[----:B-1-3--:R-:W-:Y:S05]  /*19e0*/  BPT.TRAP 0x1 ;  /* 0x000000040000795c */ /* 0x00afea0000300000 */
.L_x_22:
[----:B-1-3--:R-:W-:Y:S05]  /*19f0*/  BSYNC.RECONVERGENT B0 ;  /* 0x0000000000007941 */ /* 0x00afea0003800200 */
.L_x_21:
[----:B------:R-:W-:Y:S02]  /*1a00*/  UIADD3 UR8, UPT, UPT, UR7, 0x1, URZ ;  /* 0x0000000107087890 */ /* 0x000fe4000fffe0ff */
[----:B------:R-:W-:Y:S02]  /*1a10*/  UIMAD UR11, UR36, UR15, UR4 ;  /* 0x0000000f240b72a4 */ /* 0x000fe4000f8e0204 */
[----:B------:R-:W-:Y:S02]  /*1a20*/  UISETP.NE.AND UP0, UPT, UR8, 0xc, UPT ;  /* 0x0000000c0800788c */ /* 0x000fe4000bf05270 */
[----:B------:R-:W-:Y:S02]  /*1a30*/  ULEA UR27, UR7, UR45, 0xd ;  /* 0x0000002d071b7291 */ /* 0x000fe4000f8e68ff */
[----:B------:R-:W-:Y:S02]  /*1a40*/  USEL UR9, URZ, 0x1, UP0 ;  /* 0x00000001ff097887 */ /* 0x000fe40008000000 */
[----:B------:R-:W-:Y:S02]  /*1a50*/  USEL UR44, UR8, URZ, UP0 ;  /* 0x000000ff082c7287 */ /* 0x000fe40008000000 */
[----:B------:R-:W-:Y:S02]  /*1a60*/  ULOP3.LUT UR40, UR40, UR9, URZ, 0x3c, !UPT ;  /* 0x0000000928287292 */ /* 0x000fe4000f8e3cff */
[----:B------:R-:W-:Y:S02]  /*1a70*/  ULEA UR8, UR44, UR45, 0x3 ;  /* 0x0000002d2c087291 */ /* 0x000fe4000f8e18ff */
[----:B------:R-:W-:Y:S02]  /*1a80*/  UIADD3 UR42, UP1, UPT, UR54, 0x80, URZ ;  /* 0x00000080362a7890 */ /* 0x000fe4000ff3e0ff */
[----:B------:R-:W-:Y:S01]  /*1a90*/  USHF.L.U32 UR18, UR31, 0x5, URZ ;  /* 0x000000051f127899 */ /* 0x000fe200080006ff */
[----:B--2---:R-:W-:Y:S01]  /*1aa0*/  MOV R0, UR40 ;  /* 0x0000002800007c02 */ /* 0x004fe20008000f00 */
[----:B------:R-:W-:Y:S02]  /*1ab0*/  UIADD3.X UR43, UPT, UPT, URZ, UR55, URZ, UP1, !UPT ;  /* 0x00000037ff2b7290 */ /* 0x000fe40008ffe4ff */
[----:B------:R-:W-:Y:S01]  /*1ac0*/  UIADD3 UR16, UPT, UPT, UR27, 0x6800, URZ ;  /* 0x000068001b107890 */ /* 0x000fe2000fffe0ff */
[----:B----4-:R-:W-:Y:S01]  /*1ad0*/  SHF.L.U32 R3, R0, 0x1f, RZ ;  /* 0x0000001f00037819 */ /* 0x010fe200000006ff */
[----:B------:R-:W-:Y:S02]  /*1ae0*/  UIADD3 UR28, UP0, UPT, UR54, 0x200, URZ ;  /* 0x00000200361c7890 */ /* 0x000fe4000ff1e0ff */
[----:B------:R-:W-:Y:S01]  /*1af0*/  UIADD3 UR32, UPT, UPT, UR27, 0x1e800, URZ ;  /* 0x0001e8001b207890 */ /* 0x000fe2000fffe0ff */
[----:B------:R4:W1:Y:S01]  /*1b00*/  SYNCS.PHASECHK.TRANS64.TRYWAIT P0, [UR8+0x60], R3 ;  /* 0x00006003ff0075a7 */ /* 0x0008620008001108 */
[----:B------:R-:W-:Y:S02]  /*1b10*/  UIMAD UR8, UR37, UR24, UR5 ;  /* 0x00000018250872a4 */ /* 0x000fe4000f8e0205 */
[----:B------:R-:W-:Y:S02]  /*1b20*/  UIMAD UR7, UR38, UR25, UR6 ;  /* 0x00000019260772a4 */ /* 0x000fe4000f8e0206 */
[----:B------:R-:W-:Y:S02]  /*1b30*/  ULEA UR8, UR8, UR11, 0x5 ;  /* 0x0000000b08087291 */ /* 0x000fe4000f8e28ff */
[----:B------:R-:W-:Y:S02]  /*1b40*/  UIADD3.X UR29, UPT, UPT, URZ, UR55, URZ, UP0, !UPT ;  /* 0x00000037ff1d7290 */ /* 0x000fe400087fe4ff */
[----:B------:R-:W-:Y:S02]  /*1b50*/  ULEA UR7, UR7, UR8, 0xa ;  /* 0x0000000807077291 */ /* 0x000fe4000f8e50ff */
[----:B------:R-:W-:Y:S02]  /*1b60*/  UIADD3 UR8, UPT, UPT, UR27, 0x1f800, URZ ;  /* 0x0001f8001b087890 */ /* 0x000fe4000fffe0ff */
[----:B------:R-:W-:Y:S02]  /*1b70*/  UPRMT UR7, UR7, 0x5410, URZ ;  /* 0x0000541007077896 */ /* 0x000fe400080000ff */
[----:B------:R-:W-:Y:S02]  /*1b80*/  UIADD3 UR41, UPT, UPT, UR36, 0x1, URZ ;  /* 0x0000000124297890 */ /* 0x000fe4000fffe0ff */
[----:B------:R-:W-:Y:S02]  /*1b90*/  UIADD3 UR26, UPT, UPT, UR37, 0x1, URZ ;  /* 0x00000001251a7890 */ /* 0x000fe4000fffe0ff */
[----:B------:R-:W-:Y:S02]  /*1ba0*/  UISETP.NE.AND UP2, UPT, UR41, UR51, UPT ;  /* 0x000000332900728c */ /* 0x000fe4000bf45270 */
[----:B------:R-:W-:Y:S01]  /*1bb0*/  UIADD3 UR23, UPT, UPT, UR38, 0x1, URZ ;  /* 0x0000000126177890 */ /* 0x000fe2000fffe0ff */
[----:B------:R2:W-:Y:S01]  /*1bc0*/  UTMALDG.5D.IM2COL [UR16], [UR42], UR7 ;  /* 0x000000102a0073b4 */ /* 0x0005e20008060007 */
[----:B------:R-:W-:Y:S01]  /*1bd0*/  UIADD3 UR30, UPT, UPT, UR30, 0x1, URZ ;  /* 0x000000011e1e7890 */ /* 0x000fe2000fffe0ff */
[----:B------:R-:W-:Y:S01]  /*1be0*/  UMOV UR48, 0x0 ;  /* 0x0000000000307882 */ /* 0x000fe20000000000 */
[----:B------:R-:W-:Y:S01]  /*1bf0*/  UMOV UR49, 0x10000000 ;  /* 0x1000000000317882 */ /* 0x000fe20000000000 */
[----:B------:R-:W-:Y:S01]  /*1c00*/  UMOV UR33, UR17 ;  /* 0x0000001100217c82 */ /* 0x000fe20008000000 */
[----:B------:R-:W-:Y:S01]  /*1c10*/  UMOV UR35, UR18 ;  /* 0x0000001200237c82 */ /* 0x000fe20008000000 */
[----:B------:R-:W-:Y:S02]  /*1c20*/  UMOV UR12, UR36 ;  /* 0x00000024000c7c82 */ /* 0x000fe40008000000 */
[----:B------:R-:W-:Y:S01]  /*1c30*/  @UP2 UIADD3 UR26, UPT, UPT, UR37, URZ, URZ ;  /* 0x000000ff251a2290 */ /* 0x000fe2000fffe0ff */
[----:B------:R3:W-:Y:S01]  /*1c40*/  UTMALDG.5D [UR32], [UR28], desc[UR48] ;  /* 0x000030201c0075b4 */ /* 0x0007e20008021000 */
[----:B------:R-:W-:Y:S01]  /*1c50*/  UMOV UR13, UR37 ;  /* 0x00000025000d7c82 */ /* 0x000fe20008000000 */
[----:B------:R-:W-:Y:S01]  /*1c60*/  UMOV UR14, UR38 ;  /* 0x00000026000e7c82 */ /* 0x000fe20008000000 */
[----:B------:R-:W-:Y:S01]  /*1c70*/  UISETP.NE.AND UP1, UPT, UR26, UR46, UPT ;  /* 0x0000002e1a00728c */ /* 0x000fe2000bf25270 */
[----:B------:R-:W-:Y:S01]  /*1c80*/  UMOV UR9, UR17 ;  /* 0x0000001100097c82 */ /* 0x000fe20008000000 */
[----:B------:R-:W-:Y:S02]  /*1c90*/  UMOV UR11, UR18 ;  /* 0x00000012000b7c82 */ /* 0x000fe40008000000 */
[----:B------:R4:W-:Y:S07]  /*1ca0*/  UTMALDG.5D [UR8], [UR28], desc[UR48] ;  /* 0x000030081c0075b4 */ /* 0x0009ee0008021000 */
[----:B------:R-:W-:Y:S04]  /*1cb0*/  @UP1 UIADD3 UR23, UPT, UPT, UR38, URZ, URZ ;  /* 0x000000ff26171290 */ /* 0x000fe8000fffe0ff */
[----:B------:R-:W-:Y:S01]  /*1cc0*/  UISETP.NE.AND UP0, UPT, UR23, UR47, UPT ;  /* 0x0000002f1700728c */ /* 0x000fe2000bf05270 */
[----:B--2---:R-:W-:Y:S03]  /*1cd0*/  UMOV UR7, UR44 ;  /* 0x0000002c00077c82 */ /* 0x004fe60008000000 */
[----:B---3--:R-:W-:Y:S02]  /*1ce0*/  USEL UR38, UR23, URZ, UP0 ;  /* 0x000000ff17267287 */ /* 0x008fe40008000000 */
[----:B------:R-:W-:Y:S02]  /*1cf0*/  USEL UR36, UR41, URZ, UP2 ;  /* 0x000000ff29247287 */ /* 0x000fe40009000000 */
[----:B------:R-:W-:Y:S02]  /*1d00*/  USEL UR37, UR26, URZ, UP1 ;  /* 0x000000ff1a257287 */ /* 0x000fe40008800000 */
[----:B----4-:R-:W-:Y:S02]  /*1d10*/  UIADD3 UR8, UPT, UPT, UR31, 0x1, URZ ;  /* 0x000000011f087890 */ /* 0x010fe4000fffe0ff */
[----:B------:R-:W-:Y:S02]  /*1d20*/  @UP0 UIADD3 UR8, UPT, UPT, UR31, URZ, URZ ;  /* 0x000000ff1f080290 */ /* 0x000fe4000fffe0ff */
[----:B------:R-:W-:Y:S05]  /*1d30*/  UISETP.NE.AND UP0, UPT, UR30, UR52, UPT ;  /* 0x000000341e00728c */ /* 0x000fea000bf05270 */
[----:B------:R-:W-:Y:S04]  /*1d40*/  UMOV UR31, UR8 ;  /* 0x00000008001f7c82 */ /* 0x000fe80008000000 */
[----:B------:R-:W-:Y:S05]  /*1d50*/  BRA.U UP0, `(.L_x_23) ;  /* 0xfffffff900f87547 */ /* 0x000fea000b83ffff */
.L_x_18:
[----:B------:R-:W-:Y:S01]  /*1d60*/  ULEA UR4, UR44, UR45, 0x3 ;  /* 0x0000002d2c047291 */ /* 0x000fe2000f8e18ff */
[----:B-1----:R-:W-:Y:S01]  /*1d70*/  MOV R0, UR40 ;  /* 0x0000002800007c02 */ /* 0x002fe20008000f00 */
[----:B------:R-:W-:Y:S01]  /*1d80*/  @!P1 SYNCS.ARRIVE.TRANS64.A1T0 RZ, [UR45+0xf8], RZ ;  /* 0x0000f8ffffff99a7 */ /* 0x000fe2000810002d */
[----:B------:R-:W-:Y:S02]  /*1d90*/  UISETP.GE.AND UP0, UPT, UR60, 0x1, UPT ;  /* 0x000000013c00788c */ /* 0x000fe4000bf06270 */
[----:B------:R-:W-:-:S04]  /*1da0*/  SHF.L.U32 R0, R0, 0x1f, RZ ;  /* 0x0000001f00007819 */ /* 0x000fc800000006ff */
[----:B--2---:R1:W2:Y:S03]  /*1db0*/  SYNCS.PHASECHK.TRANS64.TRYWAIT P0, [UR4+0x60], R0 ;  /* 0x00006000ff0075a7 */ /* 0x0042a60008001104 */
[----:B------:R-:W-:Y:S05]  /*1dc0*/  BRA.U !UP0, `(.L_x_24) ;  /* 0x0000000508bc7547 */ /* 0x000fea000b800000 */
[----:B------:R-:W3:Y:S01]  /*1dd0*/  LDCU.128 UR8, c[0x0][0x480] ;  /* 0x00009000ff0877ac */ /* 0x000ee20008000c00 */
[----:B------:R-:W4:Y:S01]  /*1de0*/  LDCU.128 UR16, c[0x0][0x490] ;  /* 0x00009200ff1077ac */ /* 0x000f220008000c00 */
[----:B------:R-:W1:Y:S01]  /*1df0*/  LDCU.64 UR20, c[0x0][0x4c0] ;  /* 0x00009800ff1477ac */ /* 0x000e620008000a00 */
[----:B------:R-:W1:Y:S01]  /*1e00*/  LDCU UR13, c[0x0][0x4c8] ;  /* 0x00009900ff0d77ac */ /* 0x000e620008000800 */
[----:B------:R-:W-:Y:S02]  /*1e10*/  UIADD3 UR52, UPT, UPT, UR60, UR52, URZ ;  /* 0x000000343c347290 */ /* 0x000fe4000fffe0ff */
[----:B---3--:R-:W-:Y:S02]  /*1e20*/  UIMAD.WIDE.U32 UR4, UR50, UR9, URZ ;  /* 0x00000009320472a5 */ /* 0x008fe4000f8e00ff */
[----:B------:R-:W-:Y:S02]  /*1e30*/  UISETP.NE.AND UP0, UPT, UR8, 0x1, UPT ;  /* 0x000000010800788c */ /* 0x000fe4000bf05270 */
[----:B------:R-:W-:Y:S01]  /*1e40*/  USHF.R.U32.HI UR5, URZ, UR10, UR5 ;  /* 0x0000000aff057299 */ /* 0x000fe20008011605 */
[----:B------:R-:W3:Y:S03]  /*1e50*/  LDCU UR9, c[0x0][0x4a0] ;  /* 0x00009400ff0977ac */ /* 0x000ee60008000800 */
[----:B------:R-:W-:-:S02]  /*1e60*/  USEL UR5, UR50, UR5, !UP0 ;  /* 0x0000000532057287 */ /* 0x000fc4000c000000 */
[----:B------:R-:W-:Y:S02]  /*1e70*/  UISETP.NE.AND UP0, UPT, UR11, 0x1, UPT ;  /* 0x000000010b00788c */ /* 0x000fe4000bf05270 */
[----:B----4-:R-:W-:Y:S01]  /*1e80*/  UIMAD.WIDE.U32 UR6, UR5, UR16, URZ ;  /* 0x00000010050672a5 */ /* 0x010fe2000f8e00ff */
[----:B------:R-:W1:Y:S01]  /*1e90*/  LDCU UR10, c[0x0][0x4ec] ;  /* 0x00009d80ff0a77ac */ /* 0x000e620008000800 */
[----:B------:R-:W4:Y:S05]  /*1ea0*/  LDCU UR59, c[0x0][0x38c] ;  /* 0x00007180ff3b77ac */ /* 0x000f2a0008000800 */
[----:B------:R-:W-:Y:S01]  /*1eb0*/  UMOV UR4, UR7 ;  /* 0x0000000700047c82 */ /* 0x000fe20008000000 */
[----:B------:R-:W1:Y:S01]  /*1ec0*/  LDCU UR23, c[0x0][0x4cc] ;  /* 0x00009980ff1777ac */ /* 0x000e620008000800 */
[----:B------:R-:W-:Y:S01]  /*1ed0*/  USHF.R.U32.HI UR4, URZ, UR17, UR4 ;  /* 0x00000011ff047299 */ /* 0x000fe20008011604 */
[----:B------:R-:W4:Y:S03]  /*1ee0*/  LDCU.64 UR16, c[0x0][0x4f0] ;  /* 0x00009e00ff1077ac */ /* 0x000f260008000a00 */
[----:B------:R-:W-:-:S02]  /*1ef0*/  USEL UR4, UR5, UR4, !UP0 ;  /* 0x0000000405047287 */ /* 0x000fc4000c000000 */
[----:B------:R-:W-:Y:S02]  /*1f00*/  UISETP.NE.AND UP0, UPT, UR18, 0x1, UPT ;  /* 0x000000011200788c */ /* 0x000fe4000bf05270 */
[----:B------:R-:W-:Y:S01]  /*1f10*/  UIMAD.WIDE.U32 UR6, UR4, UR19, URZ ;  /* 0x00000013040672a5 */ /* 0x000fe2000f8e00ff */
[----:B------:R-:W1:Y:S01]  /*1f20*/  LDCU.64 UR32, c[0x0][0x4d0] ;  /* 0x00009a00ff2077ac */ /* 0x000e620008000a00 */
[----:B------:R-:W-:-:S05]  /*1f30*/  UMOV UR49, UR60 ;  /* 0x0000003c00317c82 */ /* 0x000fca0008000000 */
[----:B------:R-:W-:Y:S01]  /*1f40*/  UMOV UR6, UR7 ;  /* 0x0000000700067c82 */ /* 0x000fe20008000000 */
[----:B------:R-:W-:Y:S02]  /*1f50*/  UIADD3 UR7, UPT, UPT, -UR5, URZ, URZ ;  /* 0x000000ff05077290 */ /* 0x000fe4000fffe1ff */
[----:B---3--:R-:W-:Y:S02]  /*1f60*/  USHF.R.U32.HI UR6, URZ, UR9, UR6 ;  /* 0x00000009ff067299 */ /* 0x008fe40008011606 */
[----:B------:R-:W-:Y:S02]  /*1f70*/  UIMAD UR7, UR8, UR7, UR50 ;  /* 0x00000007080772a4 */ /* 0x000fe4000f8e0232 */
[----:B------:R-:W-:Y:S02]  /*1f80*/  USEL UR14, UR4, UR6, !UP0 ;  /* 0x00000006040e7287 */ /* 0x000fe4000c000000 */
[----:B------:R-:W-:Y:S02]  /*1f90*/  UIADD3 UR6, UPT, UPT, -UR4, URZ, URZ ;  /* 0x000000ff04067290 */ /* 0x000fe4000fffe1ff */
[----:B------:R-:W-:-:S02]  /*1fa0*/  UIADD3 UR9, UPT, UPT, -UR14, URZ, URZ ;  /* 0x000000ff0e097290 */ /* 0x000fc4000fffe1ff */
[----:B------:R-:W-:Y:S02]  /*1fb0*/  UIMAD UR12, UR11, UR6, UR5 ;  /* 0x000000060b0c72a4 */ /* 0x000fe4000f8e0205 */
[----:B------:R-:W-:Y:S02]  /*1fc0*/  UIMAD UR9, UR18, UR9, UR4 ;  /* 0x00000009120972a4 */ /* 0x000fe4000f8e0204 */
[----:B-1----:R-:W-:Y:S01]  /*1fd0*/  UIMAD UR11, UR7, UR20, UR10 ;  /* 0x00000014070b72a4 */ /* 0x002fe2000f8e020a */
[----:B------:R-:W1:Y:S02]  /*1fe0*/  LDCU.64 UR50, c[0x0][0x390] ;  /* 0x00007200ff3277ac */ /* 0x000e640008000a00 */
[----:B------:R-:W3:Y:S01]  /*1ff0*/  LDCU UR6, c[0x0][0x500] ;  /* 0x0000a000ff0677ac */ /* 0x000ee20008000800 */
[----:B------:R-:W1:Y:S01]  /*2000*/  LDCU.64 UR4, c[0x0][0x4f8] ;  /* 0x00009f00ff0477ac */ /* 0x000e620008000a00 */
[----:B------:R-:W-:Y:S02]  /*2010*/  UIADD3 UR18, UPT, UPT, UR34, 0x20, URZ ;  /* 0x0000002022127890 */ /* 0x000fe4000fffe0ff */
[----:B----4-:R-:W-:-:S02]  /*2020*/  UIMAD UR12, UR12, UR21, UR16 ;  /* 0x000000150c0c72a4 */ /* 0x010fc4000f8e0210 */
[----:B------:R-:W-:Y:S01]  /*2030*/  UIMAD UR13, UR9, UR13, UR17 ;  /* 0x0000000d090d72a4 */ /* 0x000fe2000f8e0211 */
[----:B------:R-:W-:-:S11]  /*2040*/  UMOV UR7, UR44 ;  /* 0x0000002c00077c82 */ /* 0x000fd60008000000 */
.L_x_29:
[----:B------:R-:W-:Y:S01]  /*2050*/  @!P2 MOV R3, 0x4000 ;  /* 0x000040000003a802 */ /* 0x000fe20000000f00 */
[----:B------:R-:W-:Y:S01]  /*2060*/  ULEA UR9, UR7, UR45, 0x3 ;  /* 0x0000002d07097291 */ /* 0x000fe2000f8e18ff */
[----:B-12---:R-:W-:Y:S11]  /*2070*/  @P0 BRA `(.L_x_25) ;  /* 0x0000000000100947 */ /* 0x006ff60003800000 */
[----:B------:R-:W-:Y:S04]  /*2080*/  MOV R0, UR40 ;  /* 0x0000002800007c02 */ /* 0x000fe80008000f00 */
[----:B------:R-:W-:Y:S04]  /*2090*/  SHF.L.U32 R5, R0, 0x1f, RZ ;  /* 0x0000001f00057819 */ /* 0x000fe800000006ff */
[----:B------:R-:W2:Y:S02]  /*20a0*/  SYNCS.PHASECHK.TRANS64.TRYWAIT P0, [UR9+0x60], R5 ;  /* 0x00006005ff0075a7 */ /* 0x000ea40008001109 */
[----:B--2---:R-:W-:Y:S05]  /*20b0*/  @!P0 BRA `(.L_x_26) ;  /* 0x0000006000608947 */ /* 0x004fea0003800000 */
.L_x_25:
[----:B------:R4:W-:Y:S01]  /*20c0*/  @!P2 SYNCS.ARRIVE.TRANS64 RZ, [UR9], R3 ;  /* 0x00000003ffffa9a7 */ /* 0x0009e20008000009 */
[----:B------:R-:W-:Y:S04]  /*20d0*/  BSSY.RECONVERGENT B0, `(.L_x_27) ;  /* 0x0000003000007945 */ /* 0x000fe80003800200 */
[----:B------:R-:W-:Y:S05]  /*20e0*/  @P3 BRA `(.L_x_28) ;  /* 0x0000000000043947 */ /* 0x000fea0003800000 */
[----:B-1-3--:R-:W-:Y:S05]  /*20f0*/  BPT.TRAP 0x1 ;  /* 0x000000040000795c */ /* 0x00afea0000300000 */
.L_x_28:
[----:B-1-3--:R-:W-:Y:S05]  /*2100*/  BSYNC.RECONVERGENT B0 ;  /* 0x0000000000007941 */ /* 0x00afea0003800200 */
.L_x_27:
[----:B------:R-:W-:Y:S02]  /*2110*/  UIADD3 UR8, UPT, UPT, UR7, 0x1, URZ ;  /* 0x0000000107087890 */ /* 0x000fe4000fffe0ff */
[----:B------:R-:W-:Y:S02]  /*2120*/  UIMAD UR16, UR36, UR23, UR4 ;  /* 0x00000017241072a4 */ /* 0x000fe4000f8e0204 */
[----:B------:R-:W-:Y:S02]  /*2130*/  UISETP.NE.AND UP0, UPT, UR8, 0xc, UPT ;  /* 0x0000000c0800788c */ /* 0x000fe4000bf05270 */
[----:B------:R-:W-:Y:S02]  /*2140*/  UIMAD UR15, UR37, UR32, UR5 ;  /* 0x00000020250f72a4 */ /* 0x000fe4000f8e0205 */
[----:B------:R-:W-:Y:S02]  /*2150*/  USEL UR10, URZ, 0x1, UP0 ;  /* 0x00000001ff0a7887 */ /* 0x000fe40008000000 */
[----:B------:R-:W-:Y:S02]  /*2160*/  USEL UR44, UR8, URZ, UP0 ;  /* 0x000000ff082c7287 */ /* 0x000fe40008000000 */
[----:B------:R-:W-:Y:S02]  /*2170*/  ULOP3.LUT UR40, UR40, UR10, URZ, 0x3c, !UPT ;  /* 0x0000000a28287292 */ /* 0x000fe4000f8e3cff */
[----:B------:R-:W-:Y:S02]  /*2180*/  ULEA UR8, UR44, UR45, 0x3 ;  /* 0x0000002d2c087291 */ /* 0x000fe4000f8e18ff */
[----:B------:R-:W-:Y:S02]  /*2190*/  ULEA UR19, UR7, UR45, 0xd ;  /* 0x0000002d07137291 */ /* 0x000fe4000f8e68ff */
[----:B------:R-:W-:Y:S01]  /*21a0*/  UIMAD UR7, UR38, UR33, UR6 ;  /* 0x00000021260772a4 */ /* 0x000fe2000f8e0206 */
[----:B--2---:R-:W-:Y:S01]  /*21b0*/  MOV R0, UR40 ;  /* 0x0000002800007c02 */ /* 0x004fe20008000f00 */
[----:B------:R-:W-:Y:S02]  /*21c0*/  ULEA UR15, UR15, UR16, 0x5 ;  /* 0x000000100f0f7291 */ /* 0x000fe4000f8e28ff */
[----:B------:R-:W-:Y:S01]  /*21d0*/  UIADD3 UR46, UP1, UPT, UR54, 0x80, URZ ;  /* 0x00000080362e7890 */ /* 0x000fe2000ff3e0ff */
[----:B----4-:R-:W-:Y:S01]  /*21e0*/  SHF.L.U32 R3, R0, 0x1f, RZ ;  /* 0x0000001f00037819 */ /* 0x010fe200000006ff */
[----:B------:R-:W-:Y:S02]  /*21f0*/  ULEA UR7, UR7, UR15, 0xa ;  /* 0x0000000f07077291 */ /* 0x000fe4000f8e50ff */
[----:B------:R-:W-:Y:S01]  /*2200*/  USHF.L.U32 UR27, UR31, 0x5, URZ ;  /* 0x000000051f1b7899 */ /* 0x000fe200080006ff */
[----:B------:R4:W1:Y:S01]  /*2210*/  SYNCS.PHASECHK.TRANS64.TRYWAIT P0, [UR8+0x60], R3 ;  /* 0x00006003ff0075a7 */ /* 0x0008620008001108 */
[----:B------:R-:W-:Y:S02]  /*2220*/  UIADD3.X UR47, UPT, UPT, URZ, UR55, URZ, UP1, !UPT ;  /* 0x00000037ff2f7290 */ /* 0x000fe40008ffe4ff */
[----:B------:R-:W-:Y:S02]  /*2230*/  UIADD3 UR8, UPT, UPT, UR19, 0x6800, URZ ;  /* 0x0000680013087890 */ /* 0x000fe4000fffe0ff */
[----:B------:R-:W-:Y:S02]  /*2240*/  UPRMT UR7, UR7, 0x5410, URZ ;  /* 0x0000541007077896 */ /* 0x000fe400080000ff */
[----:B------:R-:W-:Y:S02]  /*2250*/  UIADD3 UR48, UPT, UPT, UR36, 0x1, URZ ;  /* 0x0000000124307890 */ /* 0x000fe4000fffe0ff */
[----:B------:R-:W-:Y:S02]  /*2260*/  UIADD3 UR41, UPT, UPT, UR37, 0x1, URZ ;  /* 0x0000000125297890 */ /* 0x000fe4000fffe0ff */
[----:B------:R-:W-:Y:S02]  /*2270*/  UISETP.NE.AND UP2, UPT, UR48, UR59, UPT ;  /* 0x0000003b3000728c */ /* 0x000fe4000bf45270 */
[----:B------:R-:W-:Y:S02]  /*2280*/  UIADD3 UR42, UP0, UPT, UR54, 0x200, URZ ;  /* 0x00000200362a7890 */ /* 0x000fe4000ff1e0ff */
[----:B------:R-:W-:Y:S02]  /*2290*/  UIADD3 UR24, UPT, UPT, UR19, 0x1e800, URZ ;  /* 0x0001e80013187890 */ /* 0x000fe4000fffe0ff */
[----:B------:R-:W-:Y:S02]  /*22a0*/  UIADD3.X UR43, UPT, UPT, URZ, UR55, URZ, UP0, !UPT ;  /* 0x00000037ff2b7290 */ /* 0x000fe400087fe4ff */
[----:B------:R-:W-:Y:S02]  /*22b0*/  UIADD3 UR16, UPT, UPT, UR19, 0x1f800, URZ ;  /* 0x0001f80013107890 */ /* 0x000fe4000fffe0ff */
[----:B------:R-:W-:Y:S02]  /*22c0*/  UIADD3 UR35, UPT, UPT, UR38, 0x1, URZ ;  /* 0x0000000126237890 */ /* 0x000fe4000fffe0ff */
[----:B------:R-:W-:Y:S01]  /*22d0*/  @UP2 UIADD3 UR41, UPT, UPT, UR37, URZ, URZ ;  /* 0x000000ff25292290 */ /* 0x000fe2000fffe0ff */
[----:B------:R-:W-:Y:S01]  /*22e0*/  UMOV UR10, UR27 ;  /* 0x0000001b000a7c82 */ /* 0x000fe20008000000 */
[----:B------:R-:W-:Y:S02]  /*22f0*/  UMOV UR56, 0x0 ;  /* 0x0000000000387882 */ /* 0x000fe40000000000 */
[----:B------:R-:W-:Y:S01]  /*2300*/  UISETP.NE.AND UP1, UPT, UR41, UR50, UPT ;  /* 0x000000322900728c */ /* 0x000fe2000bf25270 */
[----:B------:R2:W-:Y:S01]  /*2310*/  UTMALDG.5D.IM2COL [UR8], [UR46], UR7 ;  /* 0x000000082e0073b4 */ /* 0x0005e20008060007 */
[----:B------:R-:W-:Y:S01]  /*2320*/  UMOV UR57, 0x10000000 ;  /* 0x1000000000397882 */ /* 0x000fe20000000000 */
[----:B------:R-:W-:Y:S01]  /*2330*/  UMOV UR25, UR9 ;  /* 0x0000000900197c82 */ /* 0x000fe20008000000 */
[----:B------:R-:W-:Y:S01]  /*2340*/  UMOV UR26, UR34 ;  /* 0x00000022001a7c82 */ /* 0x000fe20008000000 */
[----:B------:R-:W-:Y:S01]  /*2350*/  UMOV UR28, UR36 ;  /* 0x00000024001c7c82 */ /* 0x000fe20008000000 */
[----:B------:R-:W-:Y:S01]  /*2360*/  UMOV UR29, UR37 ;  /* 0x00000025001d7c82 */ /* 0x000fe20008000000 */
[----:B------:R-:W-:Y:S01]  /*2370*/  UMOV UR30, UR38 ;  /* 0x00000026001e7c82 */ /* 0x000fe20008000000 */
[----:B------:R-:W-:Y:S01]  /*2380*/  UMOV UR20, UR36 ;  /* 0x0000002400147c82 */ /* 0x000fe20008000000 */
[----:B------:R-:W-:Y:S01]  /*2390*/  USEL UR36, UR48, URZ, UP2 ;  /* 0x000000ff30247287 */ /* 0x000fe20009000000 */
[----:B------:R4:W-:Y:S01]  /*23a0*/  UTMALDG.5D [UR24], [UR42], desc[UR56] ;  /* 0x000038182a0075b4 */ /* 0x0009e20008021000 */
[----:B------:R-:W-:Y:S01]  /*23b0*/  @UP1 UIADD3 UR35, UPT, UPT, UR38, URZ, URZ ;  /* 0x000000ff26231290 */ /* 0x000fe2000fffe0ff */
[----:B------:R-:W-:Y:S01]  /*23c0*/  UMOV UR21, UR37 ;  /* 0x0000002500157c82 */ /* 0x000fe20008000000 */
[----:B------:R-:W-:Y:S02]  /*23d0*/  USEL UR37, UR41, URZ, UP1 ;  /* 0x000000ff29257287 */ /* 0x000fe40008800000 */
[----:B------:R-:W-:Y:S01]  /*23e0*/  UISETP.NE.AND UP0, UPT, UR35, UR51, UPT ;  /* 0x000000332300728c */ /* 0x000fe2000bf05270 */
[----:B------:R-:W-:Y:S01]  /*23f0*/  UMOV UR22, UR38 ;  /* 0x0000002600167c82 */ /* 0x000fe20008000000 */
[----:B------:R-:W-:Y:S02]  /*2400*/  UMOV UR17, UR9 ;  /* 0x0000000900117c82 */ /* 0x000fe40008000000 */
[----:B------:R-:W-:Y:S01]  /*2410*/  USEL UR38, UR35, URZ, UP0 ;  /* 0x000000ff23267287 */ /* 0x000fe20008000000 */
[----:B------:R-:W-:Y:S02]  /*2420*/  UMOV UR19, UR27 ;  /* 0x0000001b00137c82 */ /* 0x000fe40008000000 */
[----:B------:R4:W-:Y:S01]  /*2430*/  UTMALDG.5D [UR16], [UR42], desc[UR56] ;  /* 0x000038102a0075b4 */ /* 0x0009e20008021000 */
[----:B--2---:R-:W-:Y:S03]  /*2440*/  UIADD3 UR8, UPT, UPT, UR31, 0x1, URZ ;  /* 0x000000011f087890 */ /* 0x004fe6000fffe0ff */
[----:B------:R-:W-:Y:S02]  /*2450*/  @UP0 UIADD3 UR8, UPT, UPT, UR31, URZ, URZ ;  /* 0x000000ff1f080290 */ /* 0x000fe4000fffe0ff */
[----:B------:R-:W-:Y:S02]  /*2460*/  UISETP.GT.U32.AND UP0, UPT, UR49, 0x1, UPT ;  /* 0x000000013100788c */ /* 0x000fe4000bf04070 */
[----:B------:R-:W-:Y:S03]  /*2470*/  UIADD3 UR7, UPT, UPT, UR49, -0x1, URZ ;  /* 0xffffffff31077890 */ /* 0x000fe6000fffe0ff */
[----:B------:R-:W-:Y:S04]  /*2480*/  UMOV UR31, UR8 ;  /* 0x00000008001f7c82 */ /* 0x000fe80008000000 */
[----:B------:R-:W-:Y:S01]  /*2490*/  UMOV UR49, UR7 ;  /* 0x0000000700317c82 */ /* 0x000fe20008000000 */
[----:B------:R-:W-:Y:S01]  /*24a0*/  UMOV UR7, UR44 ;  /* 0x0000002c00077c82 */ /* 0x000fe20008000000 */
[----:B----4-:R-:W-:Y:S05]  /*24b0*/  BRA.U UP0, `(.L_x_29) ;  /* 0xfffffff900e47547 */ /* 0x010fea000b83ffff */
.L_x_24:
[----:B------:R-:W-:Y:S01]  /*24c0*/  SHF.L.U32 R3, R2, 0x1f, RZ ;  /* 0x0000001f02037819 */ /* 0x000fe200000006ff */
[----:B------:R-:W-:-:S03]  /*24d0*/  NOP ;  /* 0x0000000000007918 */ /* 0x000fc60000000000 */
[----:B-12---:R-:W1:Y:S02]  /*24e0*/  SYNCS.PHASECHK.TRANS64.TRYWAIT P0, [UR45+0x100], R3 ;  /* 0x00010003ff0075a7 */ /* 0x006e64000800112d */
[----:B-1----:R-:W-:Y:S05]  /*24f0*/  @!P0 BRA `(.L_x_30) ;  /* 0x0000005c00688947 */ /* 0x002fea0003800000 */
.L_x_119:
[----:B------:R-:W2:Y:S01]  /*2500*/  LDS.128 R4, [UR45+0x140] ;  /* 0x0001402dff047984 */ /* 0x000ea20008000c00 */
[----:B------:R-:W-:Y:S02]  /*2510*/  UIADD3 UR4, UPT, UPT, UR45, 0x108, URZ ;  /* 0x000001082d047890 */ /* 0x000fe4000fffe0ff */
[----:B------:R-:W-:Y:S01]  /*2520*/  UISETP.GE.AND UP0, UPT, UR39, 0x1, UPT ;  /* 0x000000012700788c */ /* 0x000fe2000bf06270 */
[----:B------:R-:W-:Y:S01]  /*2530*/  @!PT LDS RZ, [RZ] ;  /* 0x00000000fffff984 */ /* 0x000fe20000000800 */
[----:B------:R-:W-:Y:S01]  /*2540*/  @!PT LDS RZ, [RZ] ;  /* 0x00000000fffff984 */ /* 0x000fe20000000800 */
[----:B------:R-:W-:Y:S01]  /*2550*/  @!PT LDS RZ, [RZ] ;  /* 0x00000000fffff984 */ /* 0x000fe20000000800 */
[----:B------:R-:W-:Y:S01]  /*2560*/  @!PT LDS RZ, [RZ] ;  /* 0x00000000fffff984 */ /* 0x000fe20000000800 */
[----:B------:R3:W-:Y:S06]  /*2570*/  MEMBAR.ALL.CTA ;  /* 0x0000000000007992 */ /* 0x0007ec0000008000 */
[----:B---3--:R-:W3:Y:S01]  /*2580*/  FENCE.VIEW.ASYNC.S ;  /* 0x00000000000073c6 */ /* 0x008ee20000000000 */
[----:B------:R-:W-:-:S09]  /*2590*/  UPRMT UR4, URZ, 0x654, UR4 ;  /* 0x00000654ff047896 */ /* 0x000fd20008000004 */
[----:B---3--:R-:W-:Y:S01]  /*25a0*/  SYNCS.ARRIVE.TRANS64.RED.A1T0 RZ, [UR4], RZ ;  /* 0x000000ffffff79a7 */ /* 0x008fe20008100404 */
[----:B--2---:R-:W-:-:S13]  /*25b0*/  LOP3.LUT P0, RZ, R6, 0x1, RZ, 0xc0, !PT ;  /* 0x0000000106ff7812 */ /* 0x004fda000780c0ff */
[----:B------:R-:W-:Y:S01]  /*25c0*/  VOTEU.ANY UP1, P0 ;  /* 0x0000000000ff7886 */ /* 0x000fe20000020100 */
[----:B------:R-:W-:-:S13]  /*25d0*/  PLOP3.LUT P0, PT, PT, PT, UP1, 0x80, 0x8 ;  /* 0x000000000008781c */ /* 0x000fda0003f0f018 */
[----:B-1----:R-:W-:Y:S02]  /*25e0*/  @P0 MOV R0, R4 ;  /* 0x0000000400000202 */ /* 0x002fe40000000f00 */
[----:B------:R-:W-:Y:S02]  /*25f0*/  @P0 LOP3.LUT R4, R5, 0xffff, RZ, 0xc0, !PT ;  /* 0x0000ffff05040812 */ /* 0x000fe400078ec0ff */
[----:B------:R-:W-:Y:S02]  /*2600*/  @P0 R2UR UR6, R0 ;  /* 0x00000000000602ca */ /* 0x000fe400000e0000 */
[----:B------:R-:W-:-:S11]  /*2610*/  @P0 R2UR UR5, R4 ;  /* 0x00000000040502ca */ /* 0x000fd600000e0000 */
[----:B------:R-:W-:Y:S02]  /*2620*/  @UP1 UMOV UR58, UR6 ;  /* 0x00000006003a1c82 */ /* 0x000fe40008000000 */
[----:B------:R-:W-:Y:S01]  /*2630*/  @UP1 UMOV UR53, UR5 ;  /* 0x0000000500351c82 */ /* 0x000fe20008000000 */
[----:B------:R-:W-:Y:S05]  /*2640*/  BRA.U !UP0, `(.L_x_31) ;  /* 0x0000000108d47547 */ /* 0x000fea000b800000 */
[----:B------:R-:W1:Y:S01]  /*2650*/  LDCU.128 UR16, c[0x0][0xc10] ;  /* 0x00018200ff1077ac */ /* 0x000e620008000c00 */
[----:B------:R-:W2:Y:S01]  /*2660*/  LDCU UR20, c[0x0][0xc20] ;  /* 0x00018400ff1477ac */ /* 0x000ea20008000800 */
[----:B------:R-:W3:Y:S01]  /*2670*/  LDCU UR13, c[0x0][0xc0c] ;  /* 0x00018180ff0d77ac */ /* 0x000ee20008000800 */
[----:B------:R-:W4:Y:S01]  /*2680*/  LDCU.64 UR14, c[0x0][0xc28] ;  /* 0x00018500ff0e77ac */ /* 0x000f220008000a00 */
[----:B------:R-:W-:Y:S02]  /*2690*/  UISETP.NE.AND UP3, UPT, UR39, 0x1, UPT ;  /* 0x000000012700788c */ /* 0x000fe4000bf65270 */
[----:B-1----:R-:W-:Y:S02]  /*26a0*/  UIMAD.WIDE.U32 UR4, UR61, UR19, URZ ;  /* 0x000000133d0472a5 */ /* 0x002fe4000f8e00ff */
[----:B------:R-:W-:Y:S02]  /*26b0*/  UIMAD.WIDE.U32 UR6, UR62, UR16, URZ ;  /* 0x000000103e0672a5 */ /* 0x000fe4000f8e00ff */
[----:B------:R-:W-:-:S02]  /*26c0*/  UISETP.NE.AND UP0, UPT, UR18, 0x1, UPT ;  /* 0x000000011200788c */ /* 0x000fc4000bf05270 */
[----:B------:R-:W-:Y:S01]  /*26d0*/  UIMAD.WIDE.U32 UR10, UR53, UR19, URZ ;  /* 0x00000013350a72a5 */ /* 0x000fe2000f8e00ff */
[----:B------:R-:W-:Y:S01]  /*26e0*/  UMOV UR4, UR5 ;  /* 0x0000000500047c82 */ /* 0x000fe20008000000 */
[----:B---3--:R-:W-:Y:S02]  /*26f0*/  UISETP.NE.AND UP2, UPT, UR13, 0x1, UPT ;  /* 0x000000010d00788c */ /* 0x008fe4000bf45270 */
[----:B--2---:R-:W-:Y:S02]  /*2700*/  USHF.R.U32.HI UR5, URZ, UR20, UR4 ;  /* 0x00000014ff057299 */ /* 0x004fe40008011604 */
[----:B------:R-:W-:Y:S01]  /*2710*/  UIMAD.WIDE.U32 UR8, UR58, UR16, URZ ;  /* 0x000000103a0872a5 */ /* 0x000fe2000f8e00ff */
[----:B------:R-:W-:Y:S01]  /*2720*/  UMOV UR4, UR7 ;  /* 0x0000000700047c82 */ /* 0x000fe20008000000 */
[----:B------:R-:W-:Y:S02]  /*2730*/  USEL UR5, UR61, UR5, !UP0 ;  /* 0x000000053d057287 */ /* 0x000fe4000c000000 */
[----:B------:R-:W-:-:S02]  /*2740*/  USHF.R.U32.HI UR4, URZ, UR17, UR4 ;  /* 0x00000011ff047299 */ /* 0x000fc40008011604 */
[----:B----4-:R-:W-:Y:S02]  /*2750*/  UIMAD.WIDE.U32 UR6, UR5, UR14, URZ ;  /* 0x0000000e050672a5 */ /* 0x010fe4000f8e00ff */
[----:B------:R-:W-:Y:S01]  /*2760*/  USEL UR12, UR62, UR4, !UP2 ;  /* 0x000000043e0c7287 */ /* 0x000fe2000d000000 */
[----:B------:R-:W-:Y:S02]  /*2770*/  UMOV UR8, UR9 ;  /* 0x0000000900087c82 */ /* 0x000fe40008000000 */
[----:B------:R-:W-:Y:S01]  /*2780*/  UMOV UR4, UR11 ;  /* 0x0000000b00047c82 */ /* 0x000fe20008000000 */
[----:B------:R-:W-:Y:S01]  /*2790*/  UIMAD.WIDE.U32 UR10, UR12, UR14, URZ ;  /* 0x0000000e0c0a72a5 */ /* 0x000fe2000f8e00ff */
[----:B------:R-:W-:Y:S01]  /*27a0*/  UMOV UR6, UR7 ;  /* 0x0000000700067c82 */ /* 0x000fe20008000000 */
[----:B------:R-:W-:Y:S02]  /*27b0*/  USHF.R.U32.HI UR4, URZ, UR20, UR4 ;  /* 0x00000014ff047299 */ /* 0x000fe40008011604 */
[----:B------:R-:W-:-:S02]  /*27c0*/  @UP3 USHF.R.U32.HI UR5, URZ, UR15, UR6 ;  /* 0x0000000fff053299 */ /* 0x000fc40008011606 */
[----:B------:R-:W-:Y:S01]  /*27d0*/  USHF.R.U32.HI UR17, URZ, UR17, UR8 ;  /* 0x00000011ff117299 */ /* 0x000fe20008011608 */
[----:B------:R-:W-:Y:S01]  /*27e0*/  UMOV UR6, UR11 ;  /* 0x0000000b00067c82 */ /* 0x000fe20008000000 */
[----:B------:R-:W-:Y:S02]  /*27f0*/  USEL UR4, UR53, UR4, !UP0 ;  /* 0x0000000435047287 */ /* 0x000fe4000c000000 */
[----:B------:R-:W-:Y:S02]  /*2800*/  @UP3 USHF.R.U32.HI UR12, URZ, UR15, UR6 ;  /* 0x0000000fff0c3299 */ /* 0x000fe40008011606 */
[----:B------:R-:W-:Y:S02]  /*2810*/  UIMAD UR6, UR39, UR5, URZ ;  /* 0x00000005270672a4 */ /* 0x000fe4000f8e02ff */
[----:B------:R-:W-:Y:S02]  /*2820*/  USEL UR5, UR58, UR17, !UP2 ;  /* 0x000000113a057287 */ /* 0x000fe4000d000000 */
[----:B------:R-:W-:-:S02]  /*2830*/  UIMAD UR8, UR39, UR12, URZ ;  /* 0x0000000c270872a4 */ /* 0x000fc4000f8e02ff */
[----:B------:R-:W-:Y:S02]  /*2840*/  UISETP.GE.AND UP0, UPT, UR4, UR6, UPT ;  /* 0x000000060400728c */ /* 0x000fe4000bf06270 */
[----:B------:R-:W-:Y:S02]  /*2850*/  UIMAD.WIDE.U32 UR6, UR4, UR14, URZ ;  /* 0x0000000e040672a5 */ /* 0x000fe4000f8e00ff */
[----:B------:R-:W-:Y:S02]  /*2860*/  UISETP.GE.OR UP0, UPT, UR5, UR8, UP0 ;  /* 0x000000080500728c */ /* 0x000fe40008706670 */
[----:B------:R-:W-:Y:S02]  /*2870*/  UIMAD.WIDE.U32 UR8, UR5, UR14, URZ ;  /* 0x0000000e050872a5 */ /* 0x000fe4000f8e00ff */
[----:B------:R-:W-:Y:S01]  /*2880*/  UIADD3 UR10, UPT, UPT, -UR4, URZ, URZ ;  /* 0x000000ff040a7290 */ /* 0x000fe2000fffe1ff */
[----:B------:R-:W-:Y:S02]  /*2890*/  UMOV UR6, UR7 ;  /* 0x0000000700067c82 */ /* 0x000fe40008000000 */
[----:B------:R-:W-:-:S02]  /*28a0*/  USHF.R.U32.HI UR6, URZ, UR15, UR6 ;  /* 0x0000000fff067299 */ /* 0x000fc40008011606 */
[----:B------:R-:W-:Y:S02]  /*28b0*/  UIMAD UR10, UR18, UR10, UR53 ;  /* 0x0000000a120a72a4 */ /* 0x000fe4000f8e0235 */
[----:B------:R-:W-:Y:S01]  /*28c0*/  USEL UR6, UR4, UR6, !UP3 ;  /* 0x0000000604067287 */ /* 0x000fe2000d800000 */
[----:B------:R-:W-:Y:S01]  /*28d0*/  @!UP0 UMOV UR7, UR9 ;  /* 0x0000000900078c82 */ /* 0x000fe20008000000 */
[----:B------:R-:W-:Y:S02]  /*28e0*/  UIADD3 UR9, UPT, UPT, -UR5, URZ, URZ ;  /* 0x000000ff05097290 */ /* 0x000fe4000fffe1ff */
[----:B------:R-:W-:Y:S02]  /*28f0*/  @!UP0 USHF.R.U32.HI UR7, URZ, UR15, UR7 ;  /* 0x0000000fff078299 */ /* 0x000fe40008011607 */
[----:B------:R-:W-:Y:S02]  /*2900*/  UIADD3 UR8, UPT, UPT, -UR6, URZ, URZ ;  /* 0x000000ff06087290 */ /* 0x000fe4000fffe1ff */
[----:B------:R-:W-:-:S02]  /*2910*/  @!UP0 USEL UR7, UR5, UR7, !UP3 ;  /* 0x0000000705078287 */ /* 0x000fc4000d800000 */
[----:B------:R-:W-:Y:S02]  /*2920*/  UIMAD UR8, UR39, UR8, UR4 ;  /* 0x00000008270872a4 */ /* 0x000fe4000f8e0204 */
[----:B------:R-:W-:Y:S02]  /*2930*/  @!UP0 UIADD3 UR6, UPT, UPT, UR6, -UR7, URZ ;  /* 0x8000000706068290 */ /* 0x000fe4000fffe0ff */
[----:B------:R-:W-:Y:S02]  /*2940*/  @!UP0 UIMAD UR7, UR8, UR12, UR7 ;  /* 0x0000000c080782a4 */ /* 0x000fe4000f8e0207 */
[----:B------:R-:W-:Y:S02]  /*2950*/  @!UP0 UIMAD UR4, UR39, UR6, UR5 ;  /* 0x00000006270482a4 */ /* 0x000fe4000f8e0205 */
[----:B------:R-:W-:Y:S02]  /*2960*/  UIMAD UR6, UR13, UR9, UR58 ;  /* 0x000000090d0672a4 */ /* 0x000fe4000f8e023a */
[----:B------:R-:W-:Y:S01]  /*2970*/  UIMAD UR53, UR4, UR18, UR10 ;  /* 0x00000012043572a4 */ /* 0x000fe2000f8e020a */
[----:B------:R-:W-:-:S02]  /*2980*/  @!UP0 UMOV UR5, UR7 ;  /* 0x0000000700058c82 */ /* 0x000fc40008000000 */
[----:B------:R-:W-:-:S12]  /*2990*/  UIMAD UR58, UR5, UR13, UR6 ;  /* 0x0000000d053a72a4 */ /* 0x000fd8000f8e0206 */
.L_x_31:
        /* <DEDUP_REMOVED lines=20> */
.L_x_32:
[----:B------:R-:W-:Y:S01]  /*2ae0*/  R2UR UR5, R57 ;  /* 0x00000000390572ca */ /* 0x000fe200000e0000 */
[----:B------:R-:W-:Y:S01]  /*2af0*/  UMOV UR30, UR52 ;  /* 0x00000034001e7c82 */ /* 0x000fe20008000000 */
[----:B------:R-:W-:Y:S02]  /*2b00*/  R2UR UR4, R56 ;  /* 0x00000000380472ca */ /* 0x000fe400000e0000 */
[----:B------:R-:W-:Y:S02]  /*2b10*/  PLOP3.LUT P1, PT, PT, PT, PT, 0x80, 0x8 ;  /* 0x000000000008781c */ /* 0x000fe40003f2f070 */
[----:B------:R-:W-:-:S07]  /*2b20*/  LOP3.LUT R2, R2, 0x1, RZ, 0x3c, !PT ;  /* 0x0000000102027812 */ /* 0x000fce00078e3cff */
[----:B------:R-:W-:Y:S02]  /*2b30*/  UIADD3 UR51, UPT, UPT, UR58, UR5, URZ ;  /* 0x000000053a337290 */ /* 0x000fe4000fffe0ff */
[----:B------:R-:W-:Y:S01]  /*2b40*/  UIADD3 UR22, UPT, UPT, UR53, UR4, URZ ;  /* 0x0000000435167290 */ /* 0x000fe2000fffe0ff */
[----:B------:R-:W-:Y:S11]  /*2b50*/  BRA.U UP1, `(.L_x_33) ;  /* 0xffffffe901907547 */ /* 0x000ff6000b83ffff */
[----:B------:R-:W-:Y:S01]  /*2b60*/  UIADD3 UR45, UPT, UPT, UR45, 0x60, URZ ;  /* 0x000000602d2d7890 */ /* 0x000fe2000fffe0ff */
[----:B------:R-:W-:-:S03]  /*2b70*/  MOV R3, UR40 ;  /* 0x0000002800037c02 */ /* 0x000fc60008000f00 */
[----:B------:R-:W-:Y:S01]  /*2b80*/  ULEA UR4, UR44, UR45, 0x3 ;  /* 0x0000002d2c047291 */ /* 0x000fe2000f8e18ff */
[----:B------:R-:W-:-:S08]  /*2b90*/  SHF.L.U32 R3, R3, 0x1f, RZ ;  /* 0x0000001f03037819 */ /* 0x000fd000000006ff */
[----:B------:R-:W1:Y:S02]  /*2ba0*/  SYNCS.PHASECHK.TRANS64.TRYWAIT P0, [UR4], R3 ;  /* 0x00000003ff0075a7 */ /* 0x000e640008001104 */
[----:B-1----:R-:W-:Y:S05]  /*2bb0*/  @!P0 BRA `(.L_x_34) ;  /* 0x0000005400d08947 */ /* 0x002fea0003800000 */
.L_x_121:
[----:B------:R-:W-:-:S04]  /*2bc0*/  UIADD3 UR4, UPT, UPT, UR44, 0x1, URZ ;  /* 0x000000012c047890 */ /* 0x000fc8000fffe0ff */
[----:B------:R-:W-:-:S04]  /*2bd0*/  UISETP.NE.AND UP0, UPT, UR4, 0xc, UPT ;  /* 0x0000000c0400788c */ /* 0x000fc8000bf05270 */
[----:B------:R-:W-:Y:S02]  /*2be0*/  USEL UR5, URZ, 0x1, UP0 ;  /* 0x00000001ff057887 */ /* 0x000fe40008000000 */
[----:B------:R-:W-:Y:S02]  /*2bf0*/  USEL UR4, UR4, URZ, UP0 ;  /* 0x000000ff04047287 */ /* 0x000fe40008000000 */
[----:B------:R-:W-:Y:S02]  /*2c00*/  ULOP3.LUT UR6, UR40, UR5, URZ, 0x3c, !UPT ;  /* 0x0000000528067292 */ /* 0x000fe4000f8e3cff */
[----:B------:R-:W-:-:S04]  /*2c10*/  ULEA UR5, UR4, UR45, 0x3 ;  /* 0x0000002d04057291 */ /* 0x000fc8000f8e18ff */
[----:B-1----:R-:W-:-:S04]  /*2c20*/  MOV R3, UR6 ;  /* 0x0000000600037c02 */ /* 0x002fc80008000f00 */
[----:B------:R-:W-:-:S04]  /*2c30*/  SHF.L.U32 R3, R3, 0x1f, RZ ;  /* 0x0000001f03037819 */ /* 0x000fc800000006ff */
[----:B------:R-:W1:Y:S02]  /*2c40*/  SYNCS.PHASECHK.TRANS64.TRYWAIT P0, [UR5], R3 ;  /* 0x00000003ff0075a7 */ /* 0x000e640008001105 */
[----:B-1----:R-:W-:Y:S05]  /*2c50*/  @!P0 BRA `(.L_x_35) ;  /* 0x0000005400c08947 */ /* 0x002fea0003800000 */
.L_x_123:
        /* <DEDUP_REMOVED lines=10> */
.L_x_125:
        /* <DEDUP_REMOVED lines=10> */
.L_x_127:
        /* <DEDUP_REMOVED lines=10> */
.L_x_129:
        /* <DEDUP_REMOVED lines=10> */
.L_x_131:
        /* <DEDUP_REMOVED lines=10> */
.L_x_133:
        /* <DEDUP_REMOVED lines=10> */
.L_x_135:
        /* <DEDUP_REMOVED lines=10> */
.L_x_137:
        /* <DEDUP_REMOVED lines=10> */
.L_x_139:
        /* <DEDUP_REMOVED lines=10> */
.L_x_141:
[----:B------:R-:W-:-:S04]  /*3200*/  UIADD3 UR4, UPT, UPT, UR4, 0x1, URZ ;  /* 0x0000000104047890 */ /* 0x000fc8000fffe0ff */
[----:B------:R-:W-:-:S04]  /*3210*/  UISETP.NE.AND UP0, UPT, UR4, 0xc, UPT ;  /* 0x0000000c0400788c */ /* 0x000fc8000bf05270 */
[----:B------:R-:W-:Y:S02]  /*3220*/  USEL UR5, URZ, 0x1, UP0 ;  /* 0x00000001ff057887 */ /* 0x000fe40008000000 */
[----:B------:R-:W-:Y:S02]  /*3230*/  USEL UR4, UR4, URZ, UP0 ;  /* 0x000000ff04047287 */ /* 0x000fe40008000000 */
[----:B------:R-:W-:Y:S02]  /*3240*/  ULOP3.LUT UR5, UR6, UR5, URZ, 0x3c, !UPT ;  /* 0x0000000506057292 */ /* 0x000fe4000f8e3cff */
[----:B------:R-:W-:-:S04]  /*3250*/  ULEA UR4, UR4, UR45, 0x3 ;  /* 0x0000002d04047291 */ /* 0x000fc8000f8e18ff */
[----:B------:R-:W-:Y:S02]  /*3260*/  IMAD.U32 R2, RZ, RZ, UR5 ;  /* 0x00000005ff027e24 */ /* 0x000fe4000f8e00ff */
[----:B-1----:R-:W-:-:S03]  /*3270*/  MOV R0, UR4 ;  /* 0x0000000400007c02 */ /* 0x002fc60008000f00 */
[----:B------:R-:W-:-:S07]  /*3280*/  SHF.L.U32 R3, R2, 0x1f, RZ ;  /* 0x0000001f02037819 */ /* 0x000fce00000006ff */
.L_x_45:
[----:B-1----:R1:W2:Y:S02]  /*3290*/  SYNCS.PHASECHK.TRANS64.TRYWAIT P0, [R0+URZ], R3 ;  /* 0x00000003000075a7 */ /* 0x0022a400080011ff */
[----:B--2---:R-:W-:Y:S05]  /*32a0*/  @!P0 NANOSLEEP.SYNCS 0x989680 ;  /* 0x009896800000895d */ /* 0x004fea0003900000 */
[----:B------:R-:W2:Y:S02]  /*32b0*/  @!P0 SYNCS.PHASECHK.TRANS64 P0, [R0+URZ], R3 ;  /* 0x00000003000085a7 */ /* 0x000ea400080010ff */
[----:B--2---:R-:W-:Y:S05]  /*32c0*/  @P0 EXIT ;  /* 0x000000000000094d */ /* 0x004fea0003800000 */
[----:B------:R-:W-:Y:S05]  /*32d0*/  BRA `(.L_x_45) ;  /* 0xfffffffc00ec7947 */ /* 0x000fea000383ffff */
.L_x_17:
[----:B------:R-:W2:Y:S02]  /*32e0*/  S2UR UR4, SR_CgaCtaId ;  /* 0x00000000000479c3 */ /* 0x000ea40000008800 */
[----:B--2---:R-:W-:-:S04]  /*32f0*/  UISETP.NE.AND UP0, UPT, UR4, URZ, UPT ;  /* 0x000000ff0400728c */ /* 0x004fc8000bf05270 */
[----:B------:R-:W-:-:S09]  /*3300*/  UISETP.NE.OR UP0, UPT, UR15, 0x1, UP0 ;  /* 0x000000010f00788c */ /* 0x000fd20008705670 */
[----:B------:R-:W-:Y:S05]  /*3310*/  BRA.U UP0, `(.L_x_46) ;  /* 0x0000000100b47547 */ /* 0x000fea000b800000 */
[----:B------:R-:W2:Y:S01]  /*3320*/  S2UR UR5, SR_CgaCtaId ;  /* 0x00000000000579c3 */ /* 0x000ea20000008800 */
[----:B------:R-:W-:Y:S01]  /*3330*/  UMOV UR4, 0x400 ;  /* 0x0000040000047882 */ /* 0x000fe20000000000 */
[----:B------:R-:W-:Y:S01]  /*3340*/  HFMA2 R3, -RZ, RZ, 0, 5.9604644775390625e-08 ;  /* 0x00000001ff037431 */ /* 0x000fe200000001ff */
[----:B------:R-:W-:Y:S01]  /*3350*/  ISETP.NE.AND P0, PT, R0, RZ, PT ;  /* 0x000000ff0000720c */ /* 0x000fe20003f05270 */
[----:B------:R-:W-:Y:S01]  /*3360*/  IMAD.MOV.U32 R8, RZ, RZ, RZ ;  /* 0x000000ffff087224 */ /* 0x000fe200078e00ff */
[----:B--2---:R-:W-:-:S04]  /*3370*/  ULEA UR4, UR5, UR4, 0x18 ;  /* 0x0000000405047291 */ /* 0x004fc8000f8ec0ff */
[----:B------:R-:W-:Y:S02]  /*3380*/  UIADD3 UR5, UPT, UPT, UR4, 0x108, URZ ;  /* 0x0000010804057890 */ /* 0x000fe4000fffe0ff */
[----:B------:R-:W-:Y:S02]  /*3390*/  UIADD3 UR8, UPT, UPT, UR4, 0x100, URZ ;  /* 0x0000010004087890 */ /* 0x000fe4000fffe0ff */
[----:B------:R-:W-:-:S12]  /*33a0*/  UPRMT UR5, URZ, 0x654, UR5 ;  /* 0x00000654ff057896 */ /* 0x000fd80008000005 */
.L_x_49:
[----:B------:R-:W-:Y:S01]  /*33b0*/  SHF.L.U32 R7, R3, 0x1f, RZ ;  /* 0x0000001f03077819 */ /* 0x000fe200000006ff */
[----:B------:R-:W-:Y:S02]  /*33c0*/  IMAD.U32 R9, RZ, RZ, UR8 ;  /* 0x00000008ff097e24 */ /* 0x000fe4000f8e00ff */
[----:B------:R-:W-:Y:S01]  /*33d0*/  @!P0 IMAD.MOV.U32 R5, RZ, RZ, 0x10 ;  /* 0x00000010ff058424 */ /* 0x000fe200078e00ff */
[----:B------:R-:W2:Y:S02]  /*33e0*/  SYNCS.PHASECHK.TRANS64.TRYWAIT P1, [UR4+0x108], R7 ;  /* 0x00010807ff0075a7 */ /* 0x000ea40008021104 */
[----:B------:R-:W-:-:S04]  /*33f0*/  PRMT R9, R0, 0x654, R9 ;  /* 0x0000065400097816 */ /* 0x000fc80000000009 */
[----:B------:R-:W-:Y:S01]  /*3400*/  SEL R2, R9, R2, !P0 ;  /* 0x0000000209027207 */ /* 0x000fe20004000000 */
[----:B--2---:R-:W-:Y:S06]  /*3410*/  @!P1 BRA `(.L_x_47) ;  /* 0x0000005000c09947 */ /* 0x004fec0003800000 */
.L_x_143:
[----:B------:R-:W-:Y:S01]  /*3420*/  UIADD3 UR6, UPT, UPT, UR4, 0x140, URZ ;  /* 0x0000014004067890 */ /* 0x000fe2000fffe0ff */
[----:B------:R3:W-:Y:S01]  /*3430*/  @!P0 SYNCS.ARRIVE.TRANS64.RED RZ, [R2+URZ], R5 ;  /* 0x0000000502ff89a7 */ /* 0x0007e200080004ff */
[----:B------:R-:W-:Y:S01]  /*3440*/  UIADD3 UR7, UPT, UPT, UR4, 0x100, URZ ;  /* 0x0000010004077890 */ /* 0x000fe2000fffe0ff */
[----:B------:R-:W-:-:S08]  /*3450*/  LOP3.LUT R3, R3, 0x1, RZ, 0x3c, !PT ;  /* 0x0000000103037812 */ /* 0x000fd000078e3cff */
[----:B------:R-:W-:Y:S06]  /*3460*/  UGETNEXTWORKID.BROADCAST [UR6], [UR7] ;  /* 0x00000000060073ca */ /* 0x000fec0008000100 */
[----:B---3--:R-:W-:-:S04]  /*3470*/  SHF.L.U32 R5, R8, 0x1f, RZ ;  /* 0x0000001f08057819 */ /* 0x008fc800000006ff */
[----:B------:R-:W3:Y:S02]  /*3480*/  SYNCS.PHASECHK.TRANS64.TRYWAIT P1, [UR4+0x100], R5 ;  /* 0x00010005ff0075a7 */ /* 0x000ee40008021104 */
[----:B---3--:R-:W-:Y:S05]  /*3490*/  @!P1 BRA `(.L_x_48) ;  /* 0x0000005000b89947 */ /* 0x008fea0003800000 */
.L_x_145:
[----:B--2---:R-:W2:Y:S01]  /*34a0*/  LDS.128 R4, [UR4+0x140] ;  /* 0x00014004ff047984 */ /* 0x004ea20008000c00 */
[----:B------:R-:W-:Y:S01]  /*34b0*/  LOP3.LUT R8, R8, 0x1, RZ, 0x3c, !PT ;  /* 0x0000000108087812 */ /* 0x000fe200078e3cff */
[----:B------:R-:W-:Y:S01]  /*34c0*/  @!PT LDS RZ, [RZ] ;  /* 0x00000000fffff984 */ /* 0x000fe20000000800 */
[----:B------:R-:W-:Y:S01]  /*34d0*/  @!PT LDS RZ, [RZ] ;  /* 0x00000000fffff984 */ /* 0x000fe20000000800 */
[----:B------:R-:W-:Y:S01]  /*34e0*/  @!PT LDS RZ, [RZ] ;  /* 0x00000000fffff984 */ /* 0x000fe20000000800 */
[----:B------:R-:W-:Y:S01]  /*34f0*/  @!PT LDS RZ, [RZ] ;  /* 0x00000000fffff984 */ /* 0x000fe20000000800 */
[----:B------:R3:W-:Y:S06]  /*3500*/  MEMBAR.ALL.CTA ;  /* 0x0000000000007992 */ /* 0x0007ec0000008000 */
[----:B---3--:R-:W3:Y:S02]  /*3510*/  FENCE.VIEW.ASYNC.S ;  /* 0x00000000000073c6 */ /* 0x008ee40000000000 */
[----:B---3--:R-:W-:Y:S01]  /*3520*/  SYNCS.ARRIVE.TRANS64.RED.A1T0 RZ, [UR5], RZ ;  /* 0x000000ffffff79a7 */ /* 0x008fe20008100405 */
[----:B--2---:R-:W-:-:S13]  /*3530*/  LOP3.LUT P1, RZ, R6, 0x1, RZ, 0xc0, !PT ;  /* 0x0000000106ff7812 */ /* 0x004fda000782c0ff */
[----:B------:R-:W-:Y:S05]  /*3540*/  @P1 BRA `(.L_x_49) ;  /* 0xfffffffc00981947 */ /* 0x000fea000383ffff */
[----:B------:R-:W-:-:S04]  /*3550*/  SHF.L.U32 R0, R3, 0x1f, RZ ;  /* 0x0000001f03007819 */ /* 0x000fc800000006ff */
[----:B------:R-:W2:Y:S02]  /*3560*/  SYNCS.PHASECHK.TRANS64 P0, [UR4+0x108], R0 ;  /* 0x00010800ff0075a7 */ /* 0x000ea40008001004 */
[----:B-12---:R-:W-:Y:S05]  /*3570*/  @P0 EXIT ;  /* 0x000000000000094d */ /* 0x006fea0003800000 */
[----:B------:R-:W-:-:S07]  /*3580*/  MOV R0, UR4 ;  /* 0x0000000400007c02 */ /* 0x000fce0008000f00 */
.L_x_50:
[----:B-1----:R-:W-:-:S04]  /*3590*/  SHF.L.U32 R5, R3, 0x1f, RZ ;  /* 0x0000001f03057819 */ /* 0x002fc800000006ff */
[----:B------:R1:W2:Y:S03]  /*35a0*/  SYNCS.PHASECHK.TRANS64.TRYWAIT P0, [R0+URZ+0x108], R5 ;  /* 0x00010805000075a7 */ /* 0x0002a600080011ff */
[----:B--2---:R-:W-:Y:S05]  /*35b0*/  @!P0 NANOSLEEP.SYNCS 0x989680 ;  /* 0x009896800000895d */ /* 0x004fea0003900000 */
[----:B------:R-:W2:Y:S02]  /*35c0*/  @!P0 SYNCS.PHASECHK.TRANS64 P0, [R0+URZ+0x108], R5 ;  /* 0x00010805000085a7 */ /* 0x000ea400080010ff */
[----:B--2---:R-:W-:Y:S05]  /*35d0*/  @P0 EXIT ;  /* 0x000000000000094d */ /* 0x004fea0003800000 */
[----:B------:R-:W-:Y:S05]  /*35e0*/  BRA `(.L_x_50) ;  /* 0xfffffffc00e87947 */ /* 0x000fea000383ffff */
.L_x_46:
[----:B------:R-:W-:-:S09]  /*35f0*/  UISETP.NE.AND UP0, UPT, UR15, URZ, UPT ;  /* 0x000000ff0f00728c */ /* 0x000fd2000bf05270 */
[----:B------:R-:W-:Y:S05]  /*3600*/  BRA.U UP0, `(.L_x_51) ;  /* 0x0000000d008c7547 */ /* 0x000fea000b800000 */
[----:B------:R-:W2:Y:S01]  /*3610*/  S2UR UR7, SR_CgaCtaId ;  /* 0x00000000000779c3 */ /* 0x000ea20000008800 */
[----:B------:R-:W-:Y:S01]  /*3620*/  UMOV UR4, 0x40 ;  /* 0x0000004000047882 */ /* 0x000fe20000000000 */
[----:B------:R-:W-:Y:S01]  /*3630*/  NOP ;  /* 0x0000000000007918 */ /* 0x000fe20000000000 */
[----:B------:R-:W-:Y:S01]  /*3640*/  UMOV UR6, 0x400 ;  /* 0x0000040000067882 */ /* 0x000fe20000000000 */
[----:B--2---:R-:W-:Y:S02]  /*3650*/  ULEA UR5, UR7, UR4, 0x18 ;  /* 0x0000000407057291 */ /* 0x004fe4000f8ec0ff */
[----:B------:R-:W-:-:S07]  /*3660*/  ULEA UR6, UR7, UR6, 0x18 ;  /* 0x0000000607067291 */ /* 0x000fce000f8ec0ff */
[----:B------:R-:W2:Y:S02]  /*3670*/  LDS.U8 R0, [UR5+0x1c] ;  /* 0x00001c05ff007984 */ /* 0x000ea40008000000 */
[----:B--2---:R-:W-:-:S13]  /*3680*/  ISETP.NE.AND P0, PT, R0, RZ, PT ;  /* 0x000000ff0000720c */ /* 0x004fda0003f05270 */
[----:B------:R-:W-:Y:S05]  /*3690*/  @P0 BRA `(.L_x_52) ;  /* 0x0000000000580947 */ /* 0x000fea0003800000 */
[----:B------:R-:W-:-:S13]  /*36a0*/  ELECT P0, URZ, PT ;  /* 0x0000000000ff782f */ /* 0x000fda0003800000 */
[----:B------:R-:W-:Y:S05]  /*36b0*/  @!P0 BRA `(.L_x_53) ;  /* 0x0000000000608947 */ /* 0x000fea0003800000 */
[----:B------:R-:W-:Y:S01]  /*36c0*/  UMOV UR4, 0x10 ;  /* 0x0000001000047882 */ /* 0x000fe20000000000 */
[----:B------:R-:W-:Y:S01]  /*36d0*/  HFMA2 R0, -RZ, RZ, 0, 5.9604644775390625e-08 ;  /* 0x00000001ff007431 */ /* 0x000fe200000001ff */
[----:B------:R-:W-:-:S03]  /*36e0*/  MOV R2, 0xffff ;  /* 0x0000ffff00027802 */ /* 0x000fc60000000f00 */
[----:B------:R-:W-:Y:S04]  /*36f0*/  DEPBAR.LE SB2, 0x36 ;  /* 0x0000ad800000791a */ /* 0x000fe80000000000 */
[----:B------:R-:W2:Y:S02]  /*3700*/  UTCATOMSWS.FIND_AND_SET.ALIGN UP0, UR4, UR4 ;  /* 0x00000004000475e3 */ /* 0x000ea40008000800 */
[----:B--2---:R-:W-:Y:S01]  /*3710*/  MOV R3, UR4 ;  /* 0x0000000400037c02 */ /* 0x004fe20008000f00 */
[----:B------:R-:W-:Y:S06]  /*3720*/  BRA.U UP0, `(.L_x_54) ;  /* 0x0000000100187547 */ /* 0x000fec000b800000 */
.L_x_55:
[----:B------:R-:W-:Y:S05]  /*3730*/  NANOSLEEP 0x64 ;  /* 0x000000640000795d */ /* 0x000fea0003800000 */
[----:B------:R-:W-:-:S05]  /*3740*/  UMOV UR4, 0x10 ;  /* 0x0000001000047882 */ /* 0x000fca0000000000 */
[----:B------:R-:W-:Y:S04]  /*3750*/  DEPBAR.LE SB2, 0x36 ;  /* 0x0000ad800000791a */ /* 0x000fe80000000000 */
[----:B------:R-:W2:Y:S02]  /*3760*/  UTCATOMSWS.FIND_AND_SET.ALIGN UP0, UR4, UR4 ;  /* 0x00000004000475e3 */ /* 0x000ea40008000800 */
[----:B--2---:R-:W-:Y:S01]  /*3770*/  MOV R3, UR4 ;  /* 0x0000000400037c02 */ /* 0x004fe20008000f00 */
[----:B------:R-:W-:Y:S05]  /*3780*/  BRA.U !UP0, `(.L_x_55) ;  /* 0xfffffffd08e87547 */ /* 0x000fea000b83ffff */
.L_x_54:
[-C--:B------:R-:W-:Y:S02]  /*3790*/  SHF.L.U32 R2, R2, R3.reuse, RZ ;  /* 0x0000000302027219 */ /* 0x080fe400000006ff */
[----:B------:R-:W-:Y:S01]  /*37a0*/  SHF.L.U32 R0, R0, R3, RZ ;  /* 0x0000000300007219 */ /* 0x000fe200000006ff */
[----:B------:R-:W-:Y:S02]  /*37b0*/  IMAD.SHL.U32 R3, R3, 0x20, RZ ;  /* 0x0000002003037824 */ /* 0x000fe400078e00ff */
[----:B------:R2:W-:Y:S04]  /*37c0*/  ATOMS.OR RZ, [UR5+0x14], R2 ;  /* 0x00001402ffff798c */ /* 0x0005e8000b000005 */
[----:B------:R2:W-:Y:S04]  /*37d0*/  ATOMS.OR RZ, [UR5+0x18], R0 ;  /* 0x00001800ffff798c */ /* 0x0005e8000b000005 */
[----:B------:R2:W-:Y:S01]  /*37e0*/  STS [UR6+0x150], R3 ;  /* 0x00015003ff007988 */ /* 0x0005e20008000806 */
[----:B------:R-:W-:Y:S05]  /*37f0*/  BRA `(.L_x_53) ;  /* 0x0000000000107947 */ /* 0x000fea0003800000 */
.L_x_52:
[----:B------:R-:W-:Y:S02]  /*3800*/  MOV R0, 0xffffffff ;  /* 0xffffffff00007802 */ /* 0x000fe40000000f00 */
[----:B------:R-:W-:-:S03]  /*3810*/  MOV R2, 0x3840 ;  /* 0x0000384000027802 */ /* 0x000fc60000000f00 */
[----:B------:R2:W-:Y:S04]  /*3820*/  STS [UR6+0x150], R0 ;  /* 0x00015000ff007988 */ /* 0x0005e80008000806 */
[----:B-12--5:R-:W-:Y:S05]  /*3830*/  CALL.REL.NOINC `($__internal_1_$__cuda_sm10x_tcgen05_guardrail_trap_phase_invalid_during_alloc) ;  /* 0x00000054004c7944 */ /* 0x026fea0003c00000 */
.L_x_53:
[----:B------:R-:W-:Y:S05]  /*3840*/  WARPSYNC.ALL ;  /* 0x0000000000007948 */ /* 0x000fea0003800000 */
[----:B------:R-:W3:Y:S01]  /*3850*/  S2UR UR4, SR_CgaCtaId ;  /* 0x00000000000479c3 */ /* 0x000ee20000008800 */
[----:B------:R-:W-:Y:S01]  /*3860*/  UMOV UR20, 0x400 ;  /* 0x0000040000147882 */ /* 0x000fe20000000000 */
[----:B------:R-:W-:-:S06]  /*3870*/  NOP ;  /* 0x0000000000007918 */ /* 0x000fcc0000000000 */
[----:B------:R-:W-:Y:S06]  /*3880*/  BAR.ARV 0x6, 0xa0 ;  /* 0x0182800000007b1d */ /* 0x000fec0000002000 */
[----:B------:R-:W4:Y:S01]  /*3890*/  LDCU.64 UR6, c[0x0][0x388] ;  /* 0x00007100ff0677ac */ /* 0x000f220008000a00 */
[----:B------:R-:W-:Y:S01]  /*38a0*/  IMAD.MOV.U32 R8, RZ, RZ, 0x1 ;  /* 0x00000001ff087424 */ /* 0x000fe200078e00ff */
[----:B------:R-:W1:Y:S01]  /*38b0*/  LDCU.64 UR8, c[0x0][0x390] ;  /* 0x00007200ff0877ac */ /* 0x000e620008000a00 */
[----:B------:R-:W-:Y:S01]  /*38c0*/  UMOV UR23, URZ ;  /* 0x000000ff00177c82 */ /* 0x000fe20008000000 */
[----:B------:R-:W-:Y:S01]  /*38d0*/  UMOV UR19, URZ ;  /* 0x000000ff00137c82 */ /* 0x000fe20008000000 */
[----:B---3--:R-:W-:Y:S01]  /*38e0*/  ULEA UR20, UR4, UR20, 0x18 ;  /* 0x0000001404147291 */ /* 0x008fe2000f8ec0ff */
[----:B------:R-:W-:Y:S01]  /*38f0*/  UMOV UR32, 0x0 ;  /* 0x0000000000207882 */ /* 0x000fe20000000000 */
[----:B------:R-:W-:Y:S01]  /*3900*/  UMOV UR33, 0x4110910 ;  /* 0x0411091000217882 */ /* 0x000fe20000000000 */
[----:B------:R-:W-:Y:S01]  /*3910*/  UMOV UR30, 0x0 ;  /* 0x00000000001e7882 */ /* 0x000fe20000000000 */
[----:B------:R-:W-:Y:S01]  /*3920*/  UMOV UR31, 0x4110910 ;  /* 0x04110910001f7882 */ /* 0x000fe20000000000 */
[----:B------:R-:W-:Y:S01]  /*3930*/  UMOV UR28, 0x0 ;  /* 0x00000000001c7882 */ /* 0x000fe20000000000 */
[----:B------:R-:W-:Y:S01]  /*3940*/  UMOV UR29, 0x4110910 ;  /* 0x04110910001d7882 */ /* 0x000fe20000000000 */
[----:B----4-:R-:W-:-:S02]  /*3950*/  UIADD3 UR4, UPT, UPT, UR6, 0x1f, URZ ;  /* 0x0000001f06047890 */ /* 0x010fc4000fffe0ff */
[----:B------:R-:W2:Y:S01]  /*3960*/  LDS R9, [UR20+0x150] ;  /* 0x00015014ff097984 */ /* 0x000ea20008000800 */
[----:B------:R-:W-:Y:S01]  /*3970*/  UMOV UR26, 0x0 ;  /* 0x00000000001a7882 */ /* 0x000fe20000000000 */
[----:B------:R-:W-:Y:S01]  /*3980*/  UMOV UR27, 0x4110910 ;  /* 0x04110910001b7882 */ /* 0x000fe20000000000 */
[----:B------:R-:W-:-:S04]  /*3990*/  USHF.R.S32.HI UR5, URZ, 0x1f, UR4 ;  /* 0x0000001fff057899 */ /* 0x000fc80008011404 */
[----:B------:R-:W-:Y:S02]  /*39a0*/  ULEA.HI UR4, UR5, UR4, URZ, 0x5 ;  /* 0x0000000405047291 */ /* 0x000fe4000f8f28ff */
[----:B------:R-:W-:Y:S02]  /*39b0*/  UIADD3 UR5, UPT, UPT, UR20, 0x6800, URZ ;  /* 0x0000680014057890 */ /* 0x000fe4000fffe0ff */
[----:B------:R-:W-:Y:S02]  /*39c0*/  USHF.R.S32.HI UR4, URZ, 0x5, UR4 ;  /* 0x00000005ff047899 */ /* 0x000fe40008011404 */
[----:B------:R-:W-:Y:S02]  /*39d0*/  USHF.R.U32.HI UR6, URZ, 0x4, UR5 ;  /* 0x00000004ff067899 */ /* 0x000fe40008011605 */
[----:B------:R-:W-:Y:S02]  /*39e0*/  UIMAD UR4, UR4, UR7, URZ ;  /* 0x00000007040472a4 */ /* 0x000fe4000f8e02ff */
[----:B------:R-:W-:-:S02]  /*39f0*/  ULOP3.LUT UR6, UR6, 0x3fff, URZ, 0xc0, !UPT ;  /* 0x00003fff06067892 */ /* 0x000fc4000f8ec0ff */
[----:B-1----:R-:W-:Y:S02]  /*3a00*/  UIMAD UR4, UR4, UR8, URZ ;  /* 0x00000008040472a4 */ /* 0x002fe4000f8e02ff */
[----:B------:R-:W-:Y:S02]  /*3a10*/  ULOP3.LUT UR21, UR6, 0x10000, URZ, 0xfc, !UPT ;  /* 0x0001000006157892 */ /* 0x000fe4000f8efcff */
[----:B------:R-:W-:Y:S02]  /*3a20*/  UIMAD UR9, UR4, UR9, URZ ;  /* 0x00000009040972a4 */ /* 0x000fe4000f8e02ff */
[----:B------:R-:W-:Y:S02]  /*3a30*/  UIADD3 UR4, UPT, UPT, UR20, 0x1e800, URZ ;  /* 0x0001e80014047890 */ /* 0x000fe4000fffe0ff */
[----:B------:R-:W-:Y:S02]  /*3a40*/  UIADD3 UR34, UPT, UPT, UR9, -0x1, URZ ;  /* 0xffffffff09227890 */ /* 0x000fe4000fffe0ff */
[----:B------:R-:W-:-:S02]  /*3a50*/  USHF.R.U32.HI UR5, URZ, 0x4, UR4 ;  /* 0x00000004ff057899 */ /* 0x000fc40008011604 */
[----:B------:R-:W-:Y:S02]  /*3a60*/  UIADD3 UR4, UPT, UPT, UR20, 0x108, URZ ;  /* 0x0000010814047890 */ /* 0x000fe4000fffe0ff */
[----:B------:R-:W-:Y:S02]  /*3a70*/  ULOP3.LUT UR5, UR5, 0x3fff, URZ, 0xc0, !UPT ;  /* 0x00003fff05057892 */ /* 0x000fe4000f8ec0ff */
[----:B------:R-:W-:Y:S02]  /*3a80*/  UPRMT UR25, URZ, 0x654, UR4 ;  /* 0x00000654ff197896 */ /* 0x000fe40008000004 */
[----:B------:R-:W-:Y:S02]  /*3a90*/  ULOP3.LUT UR22, UR5, 0x1000000, URZ, 0xfc, !UPT ;  /* 0x0100000005167892 */ /* 0x000fe4000f8efcff */
[----:B------:R-:W-:Y:S01]  /*3aa0*/  UISETP.GE.AND UP3, UPT, UR9, 0x1, UPT ;  /* 0x000000010900788c */ /* 0x000fe2000bf66270 */
[C---:B--2---:R-:W-:Y:S01]  /*3ab0*/  VIADD R3, R9.reuse, 0x40 ;  /* 0x0000004009037836 */ /* 0x044fe20000000000 */
[----:B------:R-:W-:-:S04]  /*3ac0*/  LOP3.LUT R2, R9, 0xffff, RZ, 0xc0, !PT ;  /* 0x0000ffff09027812 */ /* 0x000fc800078ec0ff */
[----:B------:R-:W-:-:S05]  /*3ad0*/  LOP3.LUT R3, R3, 0xffff, RZ, 0xc0, !PT ;  /* 0x0000ffff03037812 */ /* 0x000fca00078ec0ff */
[----:B------:R1:W-:Y:S02]  /*3ae0*/  STL.64 [R1], R2 ;  /* 0x0000000201007387 */ /* 0x0003e40000100a00 */
[----:B-1----:R-:W-:-:S07]  /*3af0*/  CS2R R2, SRZ ;  /* 0x0000000000027805 */ /* 0x002fce000001ff00 */
.L_x_62:
[----:B-1----:R-:W-:-:S04]  /*3b00*/  SHF.L.U32 R5, R3, 0x1f, RZ ;  /* 0x0000001f03057819 */ /* 0x002fc800000006ff */
[----:B------:R-:W1:Y:S02]  /*3b10*/  SYNCS.PHASECHK.TRANS64.TRYWAIT P0, [UR20+0x100], R5 ;  /* 0x00010005ff0075a7 */ /* 0x000e640008001114 */
[----:B-12-4-:R-:W-:Y:S05]  /*3b20*/  @!P0 BRA `(.L_x_56) ;  /* 0x0000004c002c8947 */ /* 0x016fea0003800000 */
.L_x_147:
[----:B-1----:R-:W1:Y:S01]  /*3b30*/  LDS.128 R4, [UR20+0x140] ;  /* 0x00014014ff047984 */ /* 0x002e620008000c00 */
[----:B------:R-:W-:Y:S01]  /*3b40*/  ULEA UR24, UR23, UR20, 0x3 ;  /* 0x0000001417187291 */ /* 0x000fe2000f8e18ff */
[----:B------:R-:W-:Y:S01]  /*3b50*/  SHF.L.U32 R0, R8, 0x1f, RZ ;  /* 0x0000001f08007819 */ /* 0x000fe200000006ff */
[----:B------:R-:W-:Y:S01]  /*3b60*/  @!PT LDS RZ, [RZ] ;  /* 0x00000000fffff984 */ /* 0x000fe20000000800 */
[----:B------:R-:W-:Y:S01]  /*3b70*/  @!PT LDS RZ, [RZ] ;  /* 0x00000000fffff984 */ /* 0x000fe20000000800 */
[----:B------:R-:W-:Y:S01]  /*3b80*/  @!PT LDS RZ, [RZ] ;  /* 0x00000000fffff984 */ /* 0x000fe20000000800 */
[----:B------:R-:W-:Y:S01]  /*3b90*/  @!PT LDS RZ, [RZ] ;  /* 0x00000000fffff984 */ /* 0x000fe20000000800 */
[----:B------:R2:W-:Y:S06]  /*3ba0*/  MEMBAR.ALL.CTA ;  /* 0x0000000000007992 */ /* 0x0005ec0000008000 */
[----:B--2---:R-:W2:Y:S02]  /*3bb0*/  FENCE.VIEW.ASYNC.S ;  /* 0x00000000000073c6 */ /* 0x004ea40000000000 */
[----:B--2---:R-:W-:Y:S01]  /*3bc0*/  SYNCS.ARRIVE.TRANS64.RED.A1T0 RZ, [UR25], RZ ;  /* 0x000000ffffff79a7 */ /* 0x004fe20008100419 */
[----:B------:R-:W2:Y:S01]  /*3bd0*/  SYNCS.PHASECHK.TRANS64.TRYWAIT P0, [UR24+0x120], R0 ;  /* 0x00012000ff0075a7 */ /* 0x000ea20008001118 */
[----:B-1----:R-:W-:Y:S01]  /*3be0*/  LOP3.LUT P3, RZ, R6, 0x1, RZ, 0xc0, !PT ;  /* 0x0000000106ff7812 */ /* 0x002fe2000786c0ff */
[----:B--2---:R-:W-:-:S12]  /*3bf0*/  @!P0 BRA `(.L_x_57) ;  /* 0x0000004c00108947 */ /* 0x004fd80003800000 */
.L_x_149:
[----:B------:R-:W-:Y:S05]  /*3c00*/  BRA.U !UP3, `(.L_x_58) ;  /* 0x000000010bfc7547 */ /* 0x000fea000b800000 */
[----:B-1----:R-:W-:Y:S01]  /*3c10*/  IMAD.U32 R0, RZ, RZ, UR23 ;  /* 0x00000017ff007e24 */ /* 0x002fe2000f8e00ff */
[----:B------:R-:W-:-:S04]  /*3c20*/  ULEA UR4, UR19, UR20, 0x3 ;  /* 0x0000001413047291 */ /* 0x000fc8000f8e18ff */
[----:B------:R-:W-:Y:S02]  /*3c30*/  LEA R4, R0, R1, 0x2 ;  /* 0x0000000100047211 */ /* 0x000fe400078e10ff */
[----:B------:R-:W-:Y:S01]  /*3c40*/  SHF.L.U32 R0, R2, 0x1f, RZ ;  /* 0x0000001f02007819 */ /* 0x000fe200000006ff */
[----:B------:R-:W-:-:S03]  /*3c50*/  UPLOP3.LUT UP2, UPT, UPT, UPT, UPT, 0x40, 0x4 ;  /* 0x000000000004789c */ /* 0x000fc60003f4e870 */
[----:B------:R-:W5:Y:S01]  /*3c60*/  LDL R4, [R4] ;  /* 0x0000000004047983 */ /* 0x000f620000100800 */
[----:B------:R1:W2:Y:S01]  /*3c70*/  SYNCS.PHASECHK.TRANS64.TRYWAIT P2, [UR4], R0 ;  /* 0x00000000ff0075a7 */ /* 0x0002a20008041104 */
[----:B------:R-:W-:Y:S01]  /*3c80*/  UMOV UR17, UR34 ;  /* 0x0000002200117c82 */ /* 0x000fe20008000000 */
[----:B------:R-:W-:-:S05]  /*3c90*/  UMOV UR4, UR19 ;  /* 0x0000001300047c82 */ /* 0x000fca0008000000 */
.L_x_61:
[----:B------:R-:W-:Y:S01]  /*3ca0*/  ULEA UR18, UR4, UR20, 0x3 ;  /* 0x0000001404127291 */ /* 0x000fe2000f8e18ff */
[----:B--234-:R-:W-:Y:S11]  /*3cb0*/  @P2 BRA `(.L_x_59) ;  /* 0x00000000000c2947 */ /* 0x01cff60003800000 */
[----:B------:R-:W-:Y:S04]  /*3cc0*/  SHF.L.U32 R5, R2, 0x1f, RZ ;  /* 0x0000001f02057819 */ /* 0x000fe800000006ff */
[----:B------:R-:W2:Y:S02]  /*3cd0*/  SYNCS.PHASECHK.TRANS64.TRYWAIT P0, [UR18], R5 ;  /* 0x00000005ff0075a7 */ /* 0x000ea40008001112 */
[----:B--2---:R-:W-:Y:S05]  /*3ce0*/  @!P0 BRA `(.L_x_60) ;  /* 0x0000004800ec8947 */ /* 0x004fea0003800000 */
.L_x_59:
[----:B------:R-:W-:Y:S01]  /*3cf0*/  UISETP.NE.AND UP0, UPT, UR17, URZ, UPT ;  /* 0x000000ff1100728c */ /* 0x000fe2000bf05270 */
[----:B------:R-:W-:Y:S01]  /*3d00*/  PLOP3.LUT P2, PT, PT, PT, PT, 0x80, 0x8 ;  /* 0x000000000008781c */ /* 0x000fe20003f4f070 */
[----:B------:R-:W-:Y:S01]  /*3d10*/  UIADD3 UR5, UPT, UPT, UR4, 0x1, URZ ;  /* 0x0000000104057890 */ /* 0x000fe2000fffe0ff */
[----:B------:R-:W-:Y:S11]  /*3d20*/  ELECT P1, URZ, PT ;  /* 0x0000000000ff782f */ /* 0x000ff60003820000 */
[----:B------:R-:W-:Y:S02]  /*3d30*/  @!UPT UIADD3 URZ, UPT, UPT, URZ, URZ, URZ ;  /* 0x000000fffffff290 */ /* 0x000fe4000fffe0ff */
[----:B-----5:R-:W-:Y:S01]  /*3d40*/  @P1 R2UR.BROADCAST UR8, R4 ;  /* 0x00000000040812ca */ /* 0x020fe200008e0000 */
[----:B------:R-:W-:Y:S01]  /*3d50*/  UISETP.NE.AND UP1, UPT, UR5, 0xc, UPT ;  /* 0x0000000c0500788c */ /* 0x000fe2000bf25270 */
[----:B------:R-:W-:Y:S01]  /*3d60*/  PLOP3.LUT P0, PT, PT, PT, UP0, 0x80, 0x8 ;  /* 0x000000000008781c */ /* 0x000fe20003f0f008 */
[----:B------:R-:W-:Y:S02]  /*3d70*/  ULEA UR10, UR4, UR22, 0x9 ;  /* 0x00000016040a7291 */ /* 0x000fe4000f8e48ff */
[----:B------:R-:W-:Y:S02]  /*3d80*/  USEL UR6, URZ, 0x1, UP1 ;  /* 0x00000001ff067887 */ /* 0x000fe40008800000 */
[----:B------:R-:W-:Y:S02]  /*3d90*/  USEL UR19, UR5, URZ, UP1 ;  /* 0x000000ff05137287 */ /* 0x000fe40008800000 */
[----:B------:R-:W-:Y:S02]  /*3da0*/  ULEA UR14, UR4, UR21, 0x9 ;  /* 0x00000015040e7291 */ /* 0x000fe4000f8e48ff */
[----:B------:R-:W-:Y:S01]  /*3db0*/  @UP0 ULEA UR5, UR19, UR20, 0x3 ;  /* 0x0000001413050291 */ /* 0x000fe2000f8e18ff */
[----:B------:R-:W-:Y:S01]  /*3dc0*/  LOP3.LUT R2, R2, UR6, RZ, 0x3c, !PT ;  /* 0x0000000602027c12 */ /* 0x000fe2000f8e3cff */
[----:B------:R-:W-:Y:S02]  /*3dd0*/  UIADD3 UR6, UPT, UPT, UR10, 0x40, URZ ;  /* 0x000000400a067890 */ /* 0x000fe4000fffe0ff */
[----:B------:R-:W-:Y:S01]  /*3de0*/  UIADD3 UR4, UPT, UPT, UR14, 0x2, URZ ;  /* 0x000000020e047890 */ /* 0x000fe2000fffe0ff */
[----:B-1----:R-:W-:Y:S01]  /*3df0*/  @P0 SHF.L.U32 R0, R2, 0x1f, RZ ;  /* 0x0000001f02000819 */ /* 0x002fe200000006ff */
[----:B------:R-:W-:Y:S01]  /*3e00*/  UIADD3 UR12, UPT, UPT, UR10, 0x80, URZ ;  /* 0x000000800a0c7890 */ /* 0x000fe2000fffe0ff */
[----:B------:R-:W-:Y:S02]  /*3e10*/  UMOV UR11, 0x20004020 ;  /* 0x20004020000b7882 */ /* 0x000fe40000000000 */
[----:B------:R3:W4:Y:S01]  /*3e20*/  @P0 SYNCS.PHASECHK.TRANS64.TRYWAIT P2, [UR5], R0 ;  /* 0x00000000ff0005a7 */ /* 0x0007220008041105 */
[----:B------:R-:W-:Y:S11]  /*3e30*/  ELECT P0, URZ, PT ;  /* 0x0000000000ff782f */ /* 0x000ff60003800000 */
[----:B------:R-:W-:Y:S02]  /*3e40*/  @!UPT UIADD3 URZ, UPT, UPT, URZ, URZ, URZ ;  /* 0x000000fffffff290 */ /* 0x000fe4000fffe0ff */
[C---:B------:R-:W-:Y:S02]  /*3e50*/  @P0 R2UR.BROADCAST UR16, R4.reuse ;  /* 0x00000000041002ca */ /* 0x040fe400008e0000 */
[----:B------:R-:W-:Y:S01]  /*3e60*/  ELECT P0, URZ, PT ;  /* 0x0000000000ff782f */ /* 0x000fe20003800000 */
[----:B------:R-:W-:Y:S01]  /*3e70*/  UMOV UR15, 0x40004040 ;  /* 0x40004040000f7882 */ /* 0x000fe20000000000 */
[----:B------:R-:W-:Y:S01]  /*3e80*/  UMOV UR7, 0x20004020 ;  /* 0x2000402000077882 */ /* 0x000fe20000000000 */
[----:B------:R1:W-:Y:S01]  /*3e90*/  UTCHMMA gdesc[UR14], gdesc[UR10], tmem[UR8], tmem[UR32], idesc[UR33], UP2 ;  /* 0x00ff200a0e0075ea */ /* 0x0003e20009000008 */
[----:B------:R-:W-:Y:S01]  /*3ea0*/  UPLOP3.LUT UP2, UPT, UPT, UPT, UPT, 0x80, 0x8 ;  /* 0x000000000008789c */ /* 0x000fe20003f4f070 */
[----:B------:R-:W-:Y:S01]  /*3eb0*/  UMOV UR5, 0x40004040 ;  /* 0x4000404000057882 */ /* 0x000fe20000000000 */
[----:B------:R-:W-:Y:S01]  /*3ec0*/  UMOV UR13, 0x20004020 ;  /* 0x20004020000d7882 */ /* 0x000fe20000000000 */
[----:B------:R-:W-:Y:S04]  /*3ed0*/  UMOV UR9, 0x40004040 ;  /* 0x4000404000097882 */ /* 0x000fe80000000000 */
[----:B------:R2:W-:Y:S01]  /*3ee0*/  UTCHMMA gdesc[UR4], gdesc[UR6], tmem[UR16], tmem[UR30], idesc[UR31], UPT ;  /* 0x00ff1e06040075ea */ /* 0x0005e2000b800010 */
[----:B-1----:R-:W-:Y:S01]  /*3ef0*/  UIADD3 UR8, UPT, UPT, UR14, 0x4, URZ ;  /* 0x000000040e087890 */ /* 0x002fe2000fffe0ff */
[C---:B------:R-:W-:Y:S02]  /*3f00*/  @P0 R2UR.BROADCAST UR15, R4.reuse ;  /* 0x00000000040f02ca */ /* 0x040fe400008e0000 */
[----:B------:R-:W-:Y:S01]  /*3f10*/  ELECT P0, URZ, PT ;  /* 0x0000000000ff782f */ /* 0x000fe20003800000 */
[----:B------:R-:W-:Y:S02]  /*3f20*/  UIADD3 UR10, UPT, UPT, UR10, 0xc0, URZ ;  /* 0x000000c00a0a7890 */ /* 0x000fe4000fffe0ff */
[----:B--2---:R-:W-:Y:S10]  /*3f30*/  UIADD3 UR6, UPT, UPT, UR14, 0x6, URZ ;  /* 0x000000060e067890 */ /* 0x004ff4000fffe0ff */
[----:B------:R-:W-:Y:S01]  /*3f40*/  @P0 R2UR.BROADCAST UR14, R4 ;  /* 0x00000000040e02ca */ /* 0x000fe200008e0000 */
[----:B------:R-:W-:Y:S02]  /*3f50*/  UIADD3 UR5, UPT, UPT, UR18, 0x60, URZ ;  /* 0x0000006012057890 */ /* 0x000fe4000fffe0ff */
[----:B------:R-:W-:Y:S01]  /*3f60*/  UIADD3 UR4, UPT, UPT, UR17, 0x1, URZ ;  /* 0x0000000111047890 */ /* 0x000fe2000fffe0ff */
[----:B------:R1:W-:Y:S01]  /*3f70*/  UTCHMMA gdesc[UR8], gdesc[UR12], tmem[UR15], tmem[UR28], idesc[UR29], UPT ;  /* 0x00ff1c0c080075ea */ /* 0x0003e2000b80000f */
[----:B------:R-:W-:Y:S02]  /*3f80*/  UMOV UR7, 0x40004040 ;  /* 0x4000404000077882 */ /* 0x000fe40000000000 */
[----:B------:R-:W-:Y:S03]  /*3f90*/  UISETP.GT.U32.AND UP0, UPT, UR4, 0x1, UPT ;  /* 0x000000010400788c */ /* 0x000fe6000bf04070 */
[----:B------:R-:W-:Y:S03]  /*3fa0*/  UMOV UR4, UR19 ;  /* 0x0000001300047c82 */ /* 0x000fe60008000000 */
[----:B------:R3:W-:Y:S01]  /*3fb0*/  UTCHMMA gdesc[UR6], gdesc[UR10], tmem[UR14], tmem[UR26], idesc[UR27], UPT ;  /* 0x00ff1a0a060075ea */ /* 0x0007e2000b80000e */
[----:B------:R3:W-:Y:S01]  /*3fc0*/  UTCBAR [UR5], URZ ;  /* 0x000000ff050073e9 */ /* 0x0007e200080000ff */
[----:B-1----:R-:W-:Y:S07]  /*3fd0*/  UIADD3 UR8, UPT, UPT, UR17, -0x1, URZ ;  /* 0xffffffff11087890 */ /* 0x002fee000fffe0ff */
[----:B------:R-:W-:Y:S01]  /*3fe0*/  UMOV UR17, UR8 ;  /* 0x0000000800117c82 */ /* 0x000fe20008000000 */
[----:B------:R-:W-:Y:S05]  /*3ff0*/  BRA.U UP0, `(.L_x_61) ;  /* 0xfffffffd00287547 */ /* 0x000fea000b83ffff */
.L_x_58:
[----:B------:R-:W-:Y:S01]  /*4000*/  UIADD3 UR4, UPT, UPT, UR23, 0x1, URZ ;  /* 0x0000000117047890 */ /* 0x000fe2000fffe0ff */
[----:B------:R-:W-:Y:S01]  /*4010*/  LOP3.LUT R3, R3, 0x1, RZ, 0x3c, !PT ;  /* 0x0000000103037812 */ /* 0x000fe200078e3cff */
[----:B---3--:R-:W-:Y:S02]  /*4020*/  UIADD3 UR5, UPT, UPT, UR24, 0x110, URZ ;  /* 0x0000011018057890 */ /* 0x008fe4000fffe0ff */
[----:B------:R-:W-:-:S04]  /*4030*/  UISETP.NE.AND UP0, UPT, UR4, 0x2, UPT ;  /* 0x000000020400788c */ /* 0x000fc8000bf05270 */
[----:B------:R-:W-:Y:S02]  /*4040*/  USEL UR6, URZ, 0x1, UP0 ;  /* 0x00000001ff067887 */ /* 0x000fe40008000000 */
[----:B------:R-:W-:Y:S01]  /*4050*/  USEL UR23, UR4, URZ, UP0 ;  /* 0x000000ff04177287 */ /* 0x000fe20008000000 */
[----:B------:R2:W-:Y:S03]  /*4060*/  UTCBAR [UR5], URZ ;  /* 0x000000ff050073e9 */ /* 0x0005e600080000ff */
[----:B------:R-:W-:Y:S01]  /*4070*/  LOP3.LUT R8, R8, UR6, RZ, 0x3c, !PT ;  /* 0x0000000608087c12 */ /* 0x000fe2000f8e3cff */
[----:B------:R-:W-:Y:S07]  /*4080*/  @P3 BRA `(.L_x_62) ;  /* 0xfffffff8009c3947 */ /* 0x000fee000383ffff */
[----:B------:R-:W3:Y:S01]  /*4090*/  S2UR UR6, SR_CgaCtaId ;  /* 0x00000000000679c3 */ /* 0x000ee20000008800 */
[----:B------:R-:W-:Y:S01]  /*40a0*/  ELECT P0, URZ, PT ;  /* 0x0000000000ff782f */ /* 0x000fe20003800000 */
[----:B-1----:R-:W-:Y:S01]  /*40b0*/  IMAD.MOV.U32 R0, RZ, RZ, 0x1 ;  /* 0x00000001ff007424 */ /* 0x002fe200078e00ff */
[----:B------:R-:W-:Y:S01]  /*40c0*/  UIADD3 UR20, UPT, UPT, UR20, 0x120, URZ ;  /* 0x0000012014147890 */ /* 0x000fe2000fffe0ff */
[----:B------:R-:W-:Y:S01]  /*40d0*/  SHF.L.U32 R3, R8, 0x1f, RZ ;  /* 0x0000001f08037819 */ /* 0x000fe200000006ff */
[----:B------:R-:W-:-:S03]  /*40e0*/  UMOV UR4, 0x40 ;  /* 0x0000004000047882 */ /* 0x000fc60000000000 */
[----:B------:R-:W-:Y:S01]  /*40f0*/  UVIRTCOUNT.DEALLOC.SMPOOL 0x80 ;  /* 0x000000800000784c */ /* 0x000fe20000000000 */
[----:B---3--:R-:W-:Y:S02]  /*4100*/  ULEA UR6, UR6, UR4, 0x18 ;  /* 0x0000000406067291 */ /* 0x008fe4000f8ec0ff */
[----:B------:R-:W-:-:S07]  /*4110*/  ULEA UR4, UR23, UR20, 0x3 ;  /* 0x0000001417047291 */ /* 0x000fce000f8e18ff */
[----:B------:R1:W-:Y:S02]  /*4120*/  @P0 STS.U8 [UR6+0x1c], R0 ;  /* 0x00001c00ff000988 */ /* 0x0003e40008000006 */
[----:B------:R-:W3:Y:S02]  /*4130*/  SYNCS.PHASECHK.TRANS64.TRYWAIT P0, [UR4], R3 ;  /* 0x00000003ff0075a7 */ /* 0x000ee40008001104 */
[----:B-1-3--:R-:W-:Y:S05]  /*4140*/  @!P0 BRA `(.L_x_63) ;  /* 0x0000004400ec8947 */ /* 0x00afea0003800000 */
.L_x_152:
[----:B------:R-:W-:-:S04]  /*4150*/  UIADD3 UR4, UPT, UPT, UR23, 0x1, URZ ;  /* 0x0000000117047890 */ /* 0x000fc8000fffe0ff */
[----:B------:R-:W-:-:S04]  /*4160*/  UISETP.NE.AND UP0, UPT, UR4, 0x2, UPT ;  /* 0x000000020400788c */ /* 0x000fc8000bf05270 */
[----:B--2---:R-:W-:Y:S02]  /*4170*/  USEL UR5, URZ, 0x1, UP0 ;  /* 0x00000001ff057887 */ /* 0x004fe40008000000 */
[----:B------:R-:W-:-:S04]  /*4180*/  USEL UR4, UR4, URZ, UP0 ;  /* 0x000000ff04047287 */ /* 0x000fc80008000000 */
[----:B------:R-:W-:Y:S01]  /*4190*/  ULEA UR4, UR4, UR20, 0x3 ;  /* 0x0000001404047291 */ /* 0x000fe2000f8e18ff */
[----:B-1----:R-:W-:-:S04]  /*41a0*/  LOP3.LUT R3, R8, UR5, RZ, 0x3c, !PT ;  /* 0x0000000508037c12 */ /* 0x002fc8000f8e3cff */
[----:B------:R-:W-:-:S04]  /*41b0*/  SHF.L.U32 R3, R3, 0x1f, RZ ;  /* 0x0000001f03037819 */ /* 0x000fc800000006ff */
[----:B------:R-:W1:Y:S02]  /*41c0*/  SYNCS.PHASECHK.TRANS64.TRYWAIT P0, [UR4], R3 ;  /* 0x00000003ff0075a7 */ /* 0x000e640008001104 */
[----:B-1----:R-:W-:Y:S05]  /*41d0*/  @!P0 BRA `(.L_x_64) ;  /* 0x0000004400e08947 */ /* 0x002fea0003800000 */
.L_x_154:
[----:B------:R-:W-:Y:S01]  /*41e0*/  NOP ;  /* 0x0000000000007918 */ /* 0x000fe20000000000 */
[----:B-1----:R-:W1:Y:S01]  /*41f0*/  LDS R0, [UR6+0x14] ;  /* 0x00001406ff007984 */ /* 0x002e620008000800 */
[----:B------:R-:W-:Y:S01]  /*4200*/  LOP3.LUT R2, R9, 0xffff, RZ, 0xc0, !PT ;  /* 0x0000ffff09027812 */ /* 0x000fe200078ec0ff */
[----:B------:R-:W-:Y:S02]  /*4210*/  IMAD.MOV.U32 R3, RZ, RZ, 0xffff ;  /* 0x0000ffffff037424 */ /* 0x000fe400078e00ff */
[----:B------:R-:W-:Y:S01]  /*4220*/  IMAD.MOV.U32 R5, RZ, RZ, 0x1 ;  /* 0x00000001ff057424 */ /* 0x000fe200078e00ff */
[----:B------:R-:W-:-:S04]  /*4230*/  SHF.R.U32.HI R2, RZ, 0x5, R2 ;  /* 0x00000005ff027819 */ /* 0x000fc80000011602 */
[-C--:B------:R-:W-:Y:S02]  /*4240*/  SHF.L.U32 R3, R3, R2.reuse, RZ ;  /* 0x0000000203037219 */ /* 0x080fe400000006ff */
[----:B------:R-:W-:Y:S02]  /*4250*/  SHF.L.U32 R5, R5, R2, RZ ;  /* 0x0000000205057219 */ /* 0x000fe400000006ff */
[----:B-1----:R-:W-:-:S04]  /*4260*/  LOP3.LUT R0, R0, R3, RZ, 0xc0, !PT ;  /* 0x0000000300007212 */ /* 0x002fc800078ec0ff */
[----:B------:R-:W-:-:S13]  /*4270*/  ISETP.NE.AND P0, PT, R0, R3, PT ;  /* 0x000000030000720c */ /* 0x000fda0003f05270 */
[----:B------:R-:W-:Y:S05]  /*4280*/  @P0 BRA `(.L_x_65) ;  /* 0x00000000005c0947 */ /* 0x000fea0003800000 */
[----:B------:R-:W1:Y:S02]  /*4290*/  LDS R0, [UR6+0x18] ;  /* 0x00001806ff007984 */ /* 0x000e640008000800 */
[----:B-1----:R-:W-:-:S04]  /*42a0*/  LOP3.LUT R0, R0, R5, RZ, 0xc0, !PT ;  /* 0x0000000500007212 */ /* 0x002fc800078ec0ff */
[----:B------:R-:W-:-:S13]  /*42b0*/  ISETP.NE.AND P0, PT, R0, R5, PT ;  /* 0x000000050000720c */ /* 0x000fda0003f05270 */
[----:B------:R-:W-:Y:S05]  /*42c0*/  @P0 BRA `(.L_x_66) ;  /* 0x0000000000400947 */ /* 0x000fea0003800000 */
[----:B------:R-:W-:Y:S01]  /*42d0*/  R2UR UR4, R3 ;  /* 0x00000000030472ca */ /* 0x000fe200000e0000 */
[----:B------:R-:W1:Y:S01]  /*42e0*/  S2R R2, SR_LANEID ;  /* 0x0000000000027919 */ /* 0x000e620000000000 */
[----:B------:R-:W-:-:S04]  /*42f0*/  LOP3.LUT R5, RZ, R5, RZ, 0x33, !PT ;  /* 0x00000005ff057212 */ /* 0x000fc800078e33ff */
[----:B------:R-:W2:Y:S07]  /*4300*/  REDUX UR7, R5 ;  /* 0x00000000050773c4 */ /* 0x000eae0000000000 */
[----:B------:R-:W-:-:S03]  /*4310*/  ULOP3.LUT UR5, URZ, UR4, URZ, 0x33, !UPT ;  /* 0x00000004ff057292 */ /* 0x000fc6000f8e33ff */
[----:B------:R-:W-:Y:S02]  /*4320*/  VOTEU.ANY UR4, UPT, PT ;  /* 0x0000000000047886 */ /* 0x000fe400038e0100 */
[----:B------:R-:W-:Y:S01]  /*4330*/  UFLO.U32 UR4, UR4 ;  /* 0x00000004000472bd */ /* 0x000fe200080e0000 */
[----:B------:R-:W-:-:S04]  /*4340*/  IMAD.U32 R0, RZ, RZ, UR5 ;  /* 0x00000005ff007e24 */ /* 0x000fc8000f8e00ff */
[----:B------:R-:W3:Y:S02]  /*4350*/  REDUX UR8, R0 ;  /* 0x00000000000873c4 */ /* 0x000ee40000000000 */
[----:B------:R1:W-:Y:S02]  /*4360*/  UTCATOMSWS.AND URZ, UR5 ;  /* 0x0000000500ff79e3 */ /* 0x0003e40008000000 */
[----:B-1----:R-:W-:Y:S01]  /*4370*/  ISETP.EQ.U32.AND P0, PT, R2, UR4, PT ;  /* 0x0000000402007c0c */ /* 0x002fe2000bf02070 */
[----:B--2---:R-:W-:Y:S02]  /*4380*/  IMAD.U32 R2, RZ, RZ, UR7 ;  /* 0x00000007ff027e24 */ /* 0x004fe4000f8e00ff */
[----:B---3--:R-:W-:-:S10]  /*4390*/  IMAD.U32 R3, RZ, RZ, UR8 ;  /* 0x00000008ff037e24 */ /* 0x008fd4000f8e00ff */
[----:B------:R1:W-:Y:S04]  /*43a0*/  @P0 ATOMS.AND RZ, [UR6+0x14], R3 ;  /* 0x00001403ffff098c */ /* 0x0003e8000a800006 */
[----:B------:R1:W-:Y:S01]  /*43b0*/  @P0 ATOMS.AND RZ, [UR6+0x18], R2 ;  /* 0x00001802ffff098c */ /* 0x0003e2000a800006 */
[----:B------:R-:W-:Y:S05]  /*43c0*/  BRA `(.L_x_67) ;  /* 0x0000000000147947 */ /* 0x000fea0003800000 */
.L_x_66:
[----:B------:R-:W-:Y:S02]  /*43d0*/  MOV R2, 0x43f0 ;  /* 0x000043f000027802 */ /* 0x000fe40000000f00 */
[----:B----45:R-:W-:Y:S05]  /*43e0*/  CALL.REL.NOINC `($__internal_0_$__cuda_sm10x_tcgen05_guardrail_trap_col_being_dealloced_not_returned_by_alloc) ;  /* 0x0000004800547944 */ /* 0x030fea0003c00000 */
[----:B------:R-:W-:Y:S05]  /*43f0*/  BRA `(.L_x_67) ;  /* 0x0000000000087947 */ /* 0x000fea0003800000 */
.L_x_65:
[----:B------:R-:W-:Y:S02]  /*4400*/  MOV R2, 0x4420 ;  /* 0x0000442000027802 */ /* 0x000fe40000000f00 */
[----:B----45:R-:W-:Y:S05]  /*4410*/  CALL.REL.NOINC `($__internal_2_$__cuda_sm10x_tcgen05_guardrail_trap_unallocated_columns_being_dealloced) ;  /* 0x0000004800607944 */ /* 0x030fea0003c00000 */
.L_x_67:
[----:B------:R-:W-:Y:S01]  /*4420*/  NOP ;  /* 0x0000000000007918 */ /* 0x000fe20000000000 */
[----:B------:R-:W-:Y:S05]  /*4430*/  EXIT ;  /* 0x000000000000794d */ /* 0x000fea0003800000 */
.L_x_51:
[----:B------:R-:W-:-:S09]  /*4440*/  UISETP.NE.OR UP0, UPT, UR15, 0x3, !UP2 ;  /* 0x000000030f00788c */ /* 0x000fd2000d705670 */
[----:B------:R-:W-:Y:S05]  /*4450*/  BRA.U UP0, `(.L_x_68) ;  /* 0x0000001100747547 */ /* 0x000fea000b800000 */
[----:B------:R-:W2:Y:S01]  /*4460*/  LDC.64 R2, c[0x0][0x988] ;  /* 0x00026200ff027b82 */ /* 0x000ea20000000a00 */
[----:B------:R-:W3:Y:S01]  /*4470*/  LDCU UR27, c[0x0][0x370] ;  /* 0x00006e00ff1b77ac */ /* 0x000ee20008000800 */
[----:B------:R-:W-:Y:S01]  /*4480*/  R2UR UR45, R56 ;  /* 0x00000000382d72ca */ /* 0x000fe200000e0000 */
[----:B------:R-:W-:Y:S01]  /*4490*/  IMAD.MOV.U32 R11, RZ, RZ, 0x1 ;  /* 0x00000001ff0b7424 */ /* 0x000fe200078e00ff */
[----:B------:R-:W-:Y:S01]  /*44a0*/  R2UR UR44, R57 ;  /* 0x00000000392c72ca */ /* 0x000fe200000e0000 */
[----:B------:R-:W4:Y:S01]  /*44b0*/  LDCU.128 UR28, c[0x0][0xc10] ;  /* 0x00018200ff1c77ac */ /* 0x000f220008000c00 */
[----:B------:R-:W-:Y:S02]  /*44c0*/  IMAD.MOV.U32 R10, RZ, RZ, RZ ;  /* 0x000000ffff0a7224 */ /* 0x000fe400078e00ff */
[----:B------:R-:W1:Y:S01]  /*44d0*/  S2UR UR6, SR_CgaCtaId ;  /* 0x00000000000679c3 */ /* 0x000e620000008800 */
[----:B------:R-:W4:Y:S01]  /*44e0*/  LDCU UR26, c[0x0][0x374] ;  /* 0x00006e80ff1a77ac */ /* 0x000f220008000800 */
[----:B------:R-:W-:Y:S01]  /*44f0*/  IMAD.MOV.U32 R9, RZ, RZ, 0x2000 ;  /* 0x00002000ff097424 */ /* 0x000fe200078e00ff */
[----:B------:R-:W3:Y:S05]  /*4500*/  LDCU.128 UR32, c[0x0][0xa80] ;  /* 0x00015000ff2077ac */ /* 0x000eea0008000c00 */
[----:B------:R-:W3:Y:S01]  /*4510*/  LDC.64 R12, c[0x0][0x348] ;  /* 0x0000d200ff0c7b82 */ /* 0x000ee20000000a00 */
[----:B------:R-:W3:Y:S01]  /*4520*/  LDCU UR17, c[0x0][0xc0c] ;  /* 0x00018180ff1177ac */ /* 0x000ee20008000800 */
[----:B------:R-:W3:Y:S01]  /*4530*/  LDCU UR47, c[0x0][0xc20] ;  /* 0x00018400ff2f77ac */ /* 0x000ee20008000800 */
[----:B--2---:R-:W-:Y:S01]  /*4540*/  ISETP.NE.U32.AND P0, PT, R2, RZ, PT ;  /* 0x000000ff0200720c */ /* 0x004fe20003f05070 */
[----:B------:R-:W2:Y:S03]  /*4550*/  LDCU UR4, c[0x0][0xc30] ;  /* 0x00018600ff0477ac */ /* 0x000ea60008000800 */
[----:B------:R-:W-:Y:S01]  /*4560*/  ISETP.NE.AND.EX P0, PT, R3, RZ, PT, P0 ;  /* 0x000000ff0300720c */ /* 0x000fe20003f05300 */
[----:B------:R-:W2:Y:S01]  /*4570*/  LDCU.128 UR40, c[0x0][0xa90] ;  /* 0x00015200ff2877ac */ /* 0x000ea20008000c00 */
[----:B------:R-:W2:Y:S01]  /*4580*/  LDC.64 R2, c[0x0][0x990] ;  /* 0x00026400ff027b82 */ /* 0x000ea20000000a00 */
[----:B------:R-:W-:Y:S01]  /*4590*/  UMOV UR24, 0x400 ;  /* 0x0000040000187882 */ /* 0x000fe20000000000 */
[----:B----4-:R-:W-:-:S02]  /*45a0*/  UIMAD.WIDE.U32 UR8, UR26, UR31, URZ ;  /* 0x0000001f1a0872a5 */ /* 0x010fc4000f8e00ff */
[----:B-1----:R-:W-:Y:S02]  /*45b0*/  ULEA UR24, UR6, UR24, 0x18 ;  /* 0x0000001806187291 */ /* 0x002fe4000f8ec0ff */
[----:B---3--:R-:W-:Y:S02]  /*45c0*/  UIMAD.WIDE.U32 UR6, UR27, UR28, URZ ;  /* 0x0000001c1b0672a5 */ /* 0x008fe4000f8e00ff */
[----:B------:R-:W-:Y:S02]  /*45d0*/  UISETP.NE.AND UP5, UPT, UR32, 0x1, UPT ;  /* 0x000000012000788c */ /* 0x000fe4000bfa5270 */
[----:B------:R-:W-:Y:S02]  /*45e0*/  UIADD3 UR36, UPT, UPT, UR24, 0x108, URZ ;  /* 0x0000010818247890 */ /* 0x000fe4000fffe0ff */
[----:B------:R-:W-:Y:S01]  /*45f0*/  UISETP.GE.AND UP0, UPT, UR39, 0x1, UPT ;  /* 0x000000012700788c */ /* 0x000fe2000bf06270 */
[----:B------:R-:W-:Y:S01]  /*4600*/  UMOV UR38, UR7 ;  /* 0x0000000700267c82 */ /* 0x000fe20008000000 */
[----:B------:R-:W-:Y:S01]  /*4610*/  UMOV UR37, UR9 ;  /* 0x0000000900257c82 */ /* 0x000fe20008000000 */
[----:B------:R-:W-:-:S02]  /*4620*/  UISETP.NE.AND UP1, UPT, UR17, 0x1, UPT ;  /* 0x000000011100788c */ /* 0x000fc4000bf25270 */
[----:B------:R-:W-:Y:S01]  /*4630*/  UISETP.NE.AND UP0, UPT, UR30, 0x1, UPT ;  /* 0x000000011e00788c */ /* 0x000fe2000bf05270 */
[----:B------:R-:W-:Y:S01]  /*4640*/  UMOV UR23, URZ ;  /* 0x000000ff00177c82 */ /* 0x000fe20008000000 */
[----:B------:R-:W1:Y:S01]  /*4650*/  LDCU UR48, c[0x0][0xaa0] ;  /* 0x00015400ff3077ac */ /* 0x000e620008000800 */
[----:B------:R-:W-:Y:S02]  /*4660*/  UPLOP3.LUT UP4, UPT, UPT, UPT, UPT, 0x40, 0x4 ;  /* 0x000000000004789c */ /* 0x000fe40003f8e870 */
[----:B------:R-:W-:Y:S01]  /*4670*/  UISETP.NE.AND UP6, UPT, UR39, 0x1, UPT ;  /* 0x000000012700788c */ /* 0x000fe2000bfc5270 */
[----:B------:R-:W3:Y:S01]  /*4680*/  LDCU.64 UR18, c[0x0][0xc28] ;  /* 0x00018500ff1277ac */ /* 0x000ee20008000a00 */
[----:B--2---:R-:W-:Y:S02]  /*4690*/  UISETP.NE.AND UP2, UPT, UR4, 0x1, UPT ;  /* 0x000000010400788c */ /* 0x004fe4000bf45270 */
[----:B------:R-:W-:Y:S02]  /*46a0*/  UPRMT UR36, URZ, 0x654, UR36 ;  /* 0x00000654ff247896 */ /* 0x000fe40008000024 */
[----:B------:R-:W-:-:S02]  /*46b0*/  USHF.R.U32.HI UR38, URZ, UR29, UR38 ;  /* 0x0000001dff267299 */ /* 0x000fc40008011626 */
[----:B------:R-:W-:Y:S02]  /*46c0*/  USHF.R.U32.HI UR37, URZ, UR47, UR37 ;  /* 0x0000002fff257299 */ /* 0x000fe40008011625 */
[----:B------:R-:W-:Y:S02]  /*46d0*/  UISETP.NE.AND UP1, UPT, UR35, 0x1, UPT ;  /* 0x000000012300788c */ /* 0x000fe4000bf25270 */
[----:B------:R-:W-:Y:S01]  /*46e0*/  UISETP.NE.AND UP0, UPT, UR42, 0x1, UPT ;  /* 0x000000012a00788c */ /* 0x000fe2000bf05270 */
[----:B------:R-:W-:-:S10]  /*46f0*/  VOTEU.ANY UP5, P0 ;  /* 0x0000000000ff7886 */ /* 0x000fd400000a0100 */
.L_x_77:
[----:B------:R-:W-:Y:S04]  /*4700*/  SHF.L.U32 R5, R10, 0x1f, RZ ;  /* 0x0000001f0a057819 */ /* 0x000fe800000006ff */
[----:B--2---:R-:W2:Y:S02]  /*4710*/  SYNCS.PHASECHK.TRANS64.TRYWAIT P0, [UR24+0x100], R5 ;  /* 0x00010005ff0075a7 */ /* 0x004ea40008001118 */
[----:B--2---:R-:W-:Y:S05]  /*4720*/  @!P0 BRA `(.L_x_69) ;  /* 0x0000004000a48947 */ /* 0x004fea0003800000 */
.L_x_156:
[----:B--2---:R-:W2:Y:S01]  /*4730*/  LDS.128 R4, [UR24+0x140] ;  /* 0x00014018ff047984 */ /* 0x004ea20008000c00 */
[----:B------:R-:W-:Y:S01]  /*4740*/  UISETP.GE.AND UP0, UPT, UR39, 0x1, UPT ;  /* 0x000000012700788c */ /* 0x000fe2000bf06270 */
[----:B------:R-:W-:Y:S01]  /*4750*/  @!PT LDS RZ, [RZ] ;  /* 0x00000000fffff984 */ /* 0x000fe20000000800 */
[----:B------:R-:W-:Y:S01]  /*4760*/  @!PT LDS RZ, [RZ] ;  /* 0x00000000fffff984 */ /* 0x000fe20000000800 */
[----:B------:R-:W-:Y:S01]  /*4770*/  @!PT LDS RZ, [RZ] ;  /* 0x00000000fffff984 */ /* 0x000fe20000000800 */
[----:B------:R-:W-:Y:S01]  /*4780*/  @!PT LDS RZ, [RZ] ;  /* 0x00000000fffff984 */ /* 0x000fe20000000800 */
[----:B------:R4:W-:Y:S06]  /*4790*/  MEMBAR.ALL.CTA ;  /* 0x0000000000007992 */ /* 0x0009ec0000008000 */
[----:B----4-:R-:W4:Y:S02]  /*47a0*/  FENCE.VIEW.ASYNC.S ;  /* 0x00000000000073c6 */ /* 0x010f240000000000 */
[----:B----4-:R-:W-:Y:S01]  /*47b0*/  SYNCS.ARRIVE.TRANS64.RED.A1T0 RZ, [UR36], RZ ;  /* 0x000000ffffff79a7 */ /* 0x010fe20008100424 */
[----:B--2---:R-:W-:Y:S11]  /*47c0*/  LOP3.LUT P0, RZ, R6, 0x1, RZ, 0xc0, !PT ;  /* 0x0000000106ff7812 */ /* 0x004ff6000780c0ff */
[----:B------:R-:W-:Y:S02]  /*47d0*/  @!UPT UIADD3 URZ, UPT, UPT, URZ, URZ, URZ ;  /* 0x000000fffffff290 */ /* 0x000fe4000fffe0ff */
[----:B------:R-:W-:Y:S01]  /*47e0*/  VOTEU.ANY UP1, P0 ;  /* 0x0000000000ff7886 */ /* 0x000fe20000020100 */
[----:B------:R-:W-:Y:S11]  /*47f0*/  PLOP3.LUT P0, PT, PT, PT, UP1, 0x80, 0x8 ;  /* 0x000000000008781c */ /* 0x000ff60003f0f018 */
[----:B------:R-:W-:Y:S02]  /*4800*/  @!UPT UIADD3 URZ, UPT, UPT, URZ, URZ, URZ ;  /* 0x000000fffffff290 */ /* 0x000fe4000fffe0ff */
[----:B------:R-:W-:Y:S02]  /*4810*/  @P0 MOV R8, R4 ;  /* 0x0000000400080202 */ /* 0x000fe40000000f00 */
[----:B------:R-:W-:Y:S02]  /*4820*/  @P0 LOP3.LUT R0, R5, 0xffff, RZ, 0xc0, !PT ;  /* 0x0000ffff05000812 */ /* 0x000fe400078ec0ff */
[----:B------:R-:W-:Y:S02]  /*4830*/  @P0 R2UR UR5, R8 ;  /* 0x00000000080502ca */ /* 0x000fe400000e0000 */
[----:B------:R-:W-:Y:S11]  /*4840*/  @P0 R2UR UR4, R0 ;  /* 0x00000000000402ca */ /* 0x000ff600000e0000 */
[----:B------:R-:W-:Y:S02]  /*4850*/  @UP1 UMOV UR16, UR5 ;  /* 0x0000000500101c82 */ /* 0x000fe40008000000 */
[----:B------:R-:W-:Y:S01]  /*4860*/  @UP1 UMOV UR15, UR4 ;  /* 0x00000004000f1c82 */ /* 0x000fe20008000000 */
[----:B------:R-:W-:Y:S05]  /*4870*/  BRA.U !UP0, `(.L_x_70) ;  /* 0x0000000108b47547 */ /* 0x000fea000b800000 */
[----:B------:R-:W-:Y:S02]  /*4880*/  UIMAD.WIDE.U32 UR8, UR15, UR31, URZ ;  /* 0x0000001f0f0872a5 */ /* 0x000fe4000f8e00ff */
[----:B------:R-:W-:Y:S02]  /*4890*/  UP2UR UR14, UPR, URZ, 0x2 ;  /* 0x00000002ff0e7883 */ /* 0x000fe40008000000 */
[----:B------:R-:W-:Y:S02]  /*48a0*/  UISETP.NE.AND UP1, UPT, UR30, 0x1, UPT ;  /* 0x000000011e00788c */ /* 0x000fe4000bf25270 */
[----:B------:R-:W-:Y:S02]  /*48b0*/  UIMAD.WIDE.U32 UR10, UR16, UR28, URZ ;  /* 0x0000001c100a72a5 */ /* 0x000fe4000f8e00ff */
[----:B------:R-:W-:Y:S02]  /*48c0*/  USEL UR4, UR26, UR37, !UP1 ;  /* 0x000000251a047287 */ /* 0x000fe4000c800000 */
[----:B------:R-:W-:Y:S02]  /*48d0*/  UISETP.NE.AND UP0, UPT, UR17, 0x1, UPT ;  /* 0x000000011100788c */ /* 0x000fe4000bf05270 */
[----:B---3--:R-:W-:Y:S02]  /*48e0*/  UIMAD.WIDE.U32 UR12, UR4, UR18, URZ ;  /* 0x00000012040c72a5 */ /* 0x008fe4000f8e00ff */
[----:B------:R-:W-:Y:S01]  /*48f0*/  USEL UR7, UR27, UR38, !UP0 ;  /* 0x000000261b077287 */ /* 0x000fe2000c000000 */
[----:B------:R-:W-:Y:S02]  /*4900*/  UMOV UR5, UR9 ;  /* 0x0000000900057c82 */ /* 0x000fe40008000000 */
[----:B------:R-:W-:Y:S02]  /*4910*/  USHF.R.U32.HI UR6, URZ, UR47, UR5 ;  /* 0x0000002fff067299 */ /* 0x000fe40008011605 */
[----:B------:R-:W-:Y:S02]  /*4920*/  UIMAD.WIDE.U32 UR20, UR7, UR18, URZ ;  /* 0x00000012071472a5 */ /* 0x000fe4000f8e00ff */
[----:B------:R-:W-:Y:S02]  /*4930*/  USEL UR6, UR15, UR6, !UP1 ;  /* 0x000000060f067287 */ /* 0x000fe4000c800000 */
[----:B------:R-:W-:Y:S01]  /*4940*/  UISETP.NE.AND UP1, UPT, UR14, URZ, UPT ;  /* 0x000000ff0e00728c */ /* 0x000fe2000bf25270 */
[----:B------:R-:W-:Y:S01]  /*4950*/  UMOV UR5, UR11 ;  /* 0x0000000b00057c82 */ /* 0x000fe20008000000 */
[----:B------:R-:W-:Y:S02]  /*4960*/  UIMAD.WIDE.U32 UR10, UR6, UR18, URZ ;  /* 0x00000012060a72a5 */ /* 0x000fe4000f8e00ff */
[----:B------:R-:W-:Y:S03]  /*4970*/  USHF.R.U32.HI UR8, URZ, UR29, UR5 ;  /* 0x0000001dff087299 */ /* 0x000fe60008011605 */
[----:B------:R-:W-:Y:S02]  /*4980*/  UMOV UR5, UR13 ;  /* 0x0000000d00057c82 */ /* 0x000fe40008000000 */
[----:B------:R-:W-:Y:S03]  /*4990*/  @UP6 USHF.R.U32.HI UR4, URZ, UR19, UR5 ;  /* 0x00000013ff046299 */ /* 0x000fe60008011605 */
[----:B------:R-:W-:Y:S01]  /*49a0*/  UMOV UR5, UR21 ;  /* 0x0000001500057c82 */ /* 0x000fe20008000000 */
[----:B------:R-:W-:Y:S02]  /*49b0*/  UIMAD UR4, UR39, UR4, URZ ;  /* 0x00000004270472a4 */ /* 0x000fe4000f8e02ff */
[----:B------:R-:W-:Y:S02]  /*49c0*/  @UP6 USHF.R.U32.HI UR7, URZ, UR19, UR5 ;  /* 0x00000013ff076299 */ /* 0x000fe40008011605 */
[----:B------:R-:W-:Y:S02]  /*49d0*/  USEL UR5, UR16, UR8, !UP0 ;  /* 0x0000000810057287 */ /* 0x000fe4000c000000 */
[----:B------:R-:W-:Y:S02]  /*49e0*/  UIMAD UR8, UR39, UR7, URZ ;  /* 0x00000007270872a4 */ /* 0x000fe4000f8e02ff */
[----:B------:R-:W-:Y:S03]  /*49f0*/  UISETP.GE.AND UP0, UPT, UR6, UR4, UPT ;  /* 0x000000040600728c */ /* 0x000fe6000bf06270 */
[----:B------:R-:W-:Y:S01]  /*4a00*/  UMOV UR4, UR11 ;  /* 0x0000000b00047c82 */ /* 0x000fe20008000000 */
[----:B------:R-:W-:Y:S02]  /*4a10*/  UISETP.GE.OR UP0, UPT, UR5, UR8, UP0 ;  /* 0x000000080500728c */ /* 0x000fe40008706670 */
[----:B------:R-:W-:Y:S02]  /*4a20*/  USHF.R.U32.HI UR4, URZ, UR19, UR4 ;  /* 0x00000013ff047299 */ /* 0x000fe40008011604 */
[----:B------:R-:W-:Y:S02]  /*4a30*/  UIMAD.WIDE.U32 UR8, UR5, UR18, URZ ;  /* 0x00000012050872a5 */ /* 0x000fe4000f8e00ff */
[----:B------:R-:W-:Y:S04]  /*4a40*/  USEL UR10, UR6, UR4, !UP6 ;  /* 0x00000004060a7287 */ /* 0x000fe8000f000000 */
[----:B------:R-:W-:Y:S01]  /*4a50*/  UIADD3 UR11, UPT, UPT, -UR10, URZ, URZ ;  /* 0x000000ff0a0b7290 */ /* 0x000fe2000fffe1ff */
[----:B------:R-:W-:Y:S02]  /*4a60*/  @!UP0 UMOV UR4, UR9 ;  /* 0x0000000900048c82 */ /* 0x000fe40008000000 */
[----:B------:R-:W-:Y:S02]  /*4a70*/  @!UP0 USHF.R.U32.HI UR4, URZ, UR19, UR4 ;  /* 0x00000013ff048299 */ /* 0x000fe40008011604 */
[----:B------:R-:W-:Y:S02]  /*4a80*/  UIMAD UR8, UR39, UR11, UR6 ;  /* 0x0000000b270872a4 */ /* 0x000fe4000f8e0206 */
[----:B------:R-:W-:Y:S04]  /*4a90*/  @!UP0 USEL UR4, UR5, UR4, !UP6 ;  /* 0x0000000405048287 */ /* 0x000fe8000f000000 */
[----:B------:R-:W-:Y:S02]  /*4aa0*/  @!UP0 UIMAD UR8, UR7, UR8, UR4 ;  /* 0x00000008070882a4 */ /* 0x000fe4000f8e0204 */
[----:B------:R-:W-:Y:S02]  /*4ab0*/  @!UP0 UIADD3 UR9, UPT, UPT, UR10, -UR4, URZ ;  /* 0x800000040a098290 */ /* 0x000fe4000fffe0ff */
[----:B------:R-:W-:Y:S02]  /*4ac0*/  UIADD3 UR4, UPT, UPT, -UR5, URZ, URZ ;  /* 0x000000ff05047290 */ /* 0x000fe4000fffe1ff */
[----:B------:R-:W-:Y:S02]  /*4ad0*/  UIADD3 UR7, UPT, UPT, -UR6, URZ, URZ ;  /* 0x000000ff06077290 */ /* 0x000fe4000fffe1ff */
[----:B------:R-:W-:Y:S02]  /*4ae0*/  @!UP0 UIMAD UR6, UR9, UR39, UR5 ;  /* 0x00000027090682a4 */ /* 0x000fe4000f8e0205 */
[----:B------:R-:W-:Y:S02]  /*4af0*/  UIMAD UR16, UR17, UR4, UR16 ;  /* 0x00000004111072a4 */ /* 0x000fe4000f8e0210 */
[----:B------:R-:W-:Y:S01]  /*4b00*/  UIMAD UR15, UR30, UR7, UR15 ;  /* 0x000000071e0f72a4 */ /* 0x000fe2000f8e020f */
[----:B------:R-:W-:Y:S02]  /*4b10*/  @!UP0 UMOV UR5, UR8 ;  /* 0x0000000800058c82 */ /* 0x000fe40008000000 */
[----:B------:R-:W-:Y:S02]  /*4b20*/  UIMAD UR16, UR5, UR17, UR16 ;  /* 0x00000011051072a4 */ /* 0x000fe4000f8e0210 */
[----:B------:R-:W-:Y:S11]  /*4b30*/  UIMAD UR15, UR6, UR30, UR15 ;  /* 0x0000001e060f72a4 */ /* 0x000ff6000f8e020f */
[----:B------:R-:W-:Y:S01]  /*4b40*/  @!UPT UIADD3 URZ, UPT, UPT, URZ, URZ, URZ ;  /* 0x000000fffffff290 */ /* 0x000fe2000fffe0ff */
.L_x_70:
[----:B------:R-:W2:Y:S01]  /*4b50*/  @!UP2 LDCU.128 UR8, c[0x0][0xc10] ;  /* 0x00018200ff08a7ac */ /* 0x000ea20008000c00 */
[C---:B------:R-:W-:Y:S02]  /*4b60*/  ISETP.NE.U32.AND P2, PT, R2.reuse, RZ, PT ;  /* 0x000000ff0200720c */ /* 0x040fe40003f45070 */
[----:B------:R-:W-:Y:S02]  /*4b70*/  ISETP.NE.U32.AND P1, PT, R2, RZ, PT ;  /* 0x000000ff0200720c */ /* 0x000fe40003f25070 */
[C---:B------:R-:W-:Y:S02]  /*4b80*/  ISETP.NE.AND.EX P2, PT, R3.reuse, RZ, PT, P2 ;  /* 0x000000ff0300720c */ /* 0x040fe40003f45320 */
[----:B------:R-:W-:Y:S01]  /*4b90*/  ISETP.NE.AND.EX P1, PT, R3, RZ, PT, P1 ;  /* 0x000000ff0300720c */ /* 0x000fe20003f25310 */
[----:B------:R-:W4:Y:S01]  /*4ba0*/  @!UP2 LDCU UR5, c[0x0][0xc0c] ;  /* 0x00018180ff05a7ac */ /* 0x000f220008000800 */
[----:B------:R-:W-:Y:S02]  /*4bb0*/  USHF.L.U32 UR25, UR22, 0x6, URZ ;  /* 0x0000000616197899 */ /* 0x000fe400080006ff */
[----:B--2---:R-:W-:Y:S07]  /*4bc0*/  UIMAD.WIDE.U32 UR6, UR16, UR8, URZ ;  /* 0x00000008100672a5 */ /* 0x004fee000f8e00ff */
[----:B------:R-:W-:Y:S01]  /*4bd0*/  @!UP2 UMOV UR4, UR7 ;  /* 0x000000070004ac82 */ /* 0x000fe20008000000 */
[----:B----4-:R-:W-:Y:S02]  /*4be0*/  @!UP2 UISETP.NE.AND UP0, UPT, UR5, 0x1, UPT ;  /* 0x000000010500a88c */ /* 0x010fe4000bf05270 */
[----:B------:R-:W-:Y:S02]  /*4bf0*/  @!UP2 USHF.R.U32.HI UR4, URZ, UR9, UR4 ;  /* 0x00000009ff04a299 */ /* 0x000fe40008011604 */
[----:B------:R-:W-:Y:S02]  /*4c00*/  UIMAD.WIDE.U32 UR6, UR15, UR11, URZ ;  /* 0x0000000b0f0672a5 */ /* 0x000fe4000f8e00ff */
[----:B------:R-:W-:Y:S02]  /*4c10*/  @!UP2 USEL UR8, UR16, UR4, !UP0 ;  /* 0x000000041008a287 */ /* 0x000fe4000c000000 */
[----:B------:R-:W-:Y:S03]  /*4c20*/  @!UP2 UISETP.NE.AND UP0, UPT, UR10, 0x1, UPT ;  /* 0x000000010a00a88c */ /* 0x000fe6000bf05270 */
[----:B------:R-:W-:Y:S02]  /*4c30*/  @!UP2 UMOV UR6, UR7 ;  /* 0x000000070006ac82 */ /* 0x000fe40008000000 */
[----:B------:R-:W2:Y:S02]  /*4c40*/  @!UP2 LDCU UR4, c[0x0][0xc20] ;  /* 0x00018400ff04a7ac */ /* 0x000ea40008000800 */
[----:B--2---:R-:W-:Y:S04]  /*4c50*/  @!UP2 USHF.R.U32.HI UR6, URZ, UR4, UR6 ;  /* 0x00000004ff06a299 */ /* 0x004fe80008011606 */
[----:B------:R-:W-:Y:S04]  /*4c60*/  @!UP2 USEL UR6, UR15, UR6, !UP0 ;  /* 0x000000060f06a287 */ /* 0x000fe8000c000000 */
[----:B------:R-:W-:Y:S02]  /*4c70*/  @!UP2 UIADD3 UR4, UPT, UPT, -UR8, UR6, URZ ;  /* 0x000000060804a290 */ /* 0x000fe4000fffe1ff */
[----:B------:R-:W-:Y:S02]  /*4c80*/  @!UP2 UIADD3 UR6, UPT, UPT, UR8, -UR6, URZ ;  /* 0x800000060806a290 */ /* 0x000fe4000fffe0ff */
[----:B------:R-:W-:Y:S02]  /*4c90*/  @!UP2 UIMAD UR16, UR4, UR5, UR16 ;  /* 0x000000050410a2a4 */ /* 0x000fe4000f8e0210 */
[----:B------:R-:W-:Y:S01]  /*4ca0*/  @!UP2 UIMAD UR15, UR6, UR10, UR15 ;  /* 0x0000000a060fa2a4 */ /* 0x000fe2000f8e020f */
[----:B------:R-:W-:Y:S11]  /*4cb0*/  BRA.U UP4, `(.L_x_71) ;  /* 0x0000000104107547 */ /* 0x000ff6000b800000 */
[----:B------:R-:W-:Y:S04]  /*4cc0*/  MOV R0, UR46 ;  /* 0x0000002e00007c02 */ /* 0x000fe80008000f00 */
[----:B------:R-:W-:Y:S04]  /*4cd0*/  SHF.L.U32 R15, R0, 0x1f, RZ ;  /* 0x0000001f000f7819 */ /* 0x000fe800000006ff */
[----:B------:R-:W2:Y:S02]  /*4ce0*/  SYNCS.PHASECHK.TRANS64.TRYWAIT P3, [UR24+0xf8], R15 ;  /* 0x0000f80fff0075a7 */ /* 0x000ea40008061118 */
[----:B--2---:R-:W-:Y:S05]  /*4cf0*/  @!P3 BRA `(.L_x_72) ;  /* 0x0000003c0048b947 */ /* 0x004fea0003800000 */
.L_x_71:
[----:B------:R-:W-:Y:S05]  /*4d00*/  @!P2 BRA `(.L_x_73) ;  /* 0x000000000030a947 */ /* 0x000fea0003800000 */
[----:B------:R-:W-:Y:S01]  /*4d10*/  UPLOP3.LUT UP3, UPT, UPT, UPT, UP5, 0x80, 0x8 ;  /* 0x000000000008789c */ /* 0x000fe20003f6f050 */
[----:B------:R-:W-:Y:S01]  /*4d20*/  HFMA2 R63, -RZ, RZ, 0, 5.9604644775390625e-08 ;  /* 0x00000001ff3f7431 */ /* 0x000fe200000001ff */
[----:B------:R-:W4:Y:S04]  /*4d30*/  LDCU.64 UR4, c[0x0][0x358] ;  /* 0x00006b00ff0477ac */ /* 0x000f280008000a00 */
[----:B------:R-:W-:Y:S11]  /*4d40*/  PLOP3.LUT P2, PT, PT, PT, UP3, 0x80, 0x8 ;  /* 0x000000000008781c */ /* 0x000ff60003f4f038 */
[----:B------:R-:W-:Y:S02]  /*4d50*/  @!UPT UIADD3 URZ, UPT, UPT, URZ, URZ, URZ ;  /* 0x000000fffffff290 */ /* 0x000fe4000fffe0ff */
[----:B--2---:R-:W2:Y:S01]  /*4d60*/  @P2 LDC.64 R14, c[0x0][0x988] ;  /* 0x00026200ff0e2b82 */ /* 0x004ea20000000a00 */
[----:B------:R-:W-:Y:S04]  /*4d70*/  @P2 IMAD R0, R17, R2, RZ ;  /* 0x0000000211002224 */ /* 0x000fe800078e02ff */
[----:B--2---:R-:W-:Y:S01]  /*4d80*/  @P2 IMAD.WIDE R14, R0, 0x4, R14 ;  /* 0x00000004000e2825 */ /* 0x004fe200078e020e */
[----:B------:R-:W-:Y:S04]  /*4d90*/  MOV R0, 0x1 ;  /* 0x0000000100007802 */ /* 0x000fe80000000f00 */
[----:B----45:R4:W5:Y:S01]  /*4da0*/  @P2 LDG.E R27, desc[UR4][R14.64] ;  /* 0x000000040e1b2981 */ /* 0x030962000c1e1900 */
[----:B------:R-:W-:Y:S01]  /*4db0*/  @!P2 PRMT R63, R0, 0x7610, R63 ;  /* 0x00007610003fa816 */ /* 0x000fe2000000003f */
[----:B----4-:R-:W2:Y:S06]  /*4dc0*/  @!P2 LDC R27, c[0x0][0x980] ;  /* 0x00026000ff1bab82 */ /* 0x010eac0000000800 */
.L_x_73:
[----:B--2--5:R-:W-:Y:S01]  /*4dd0*/  @!P1 FSETP.EQ.AND P2, PT, R27, RZ, PT ;  /* 0x000000ff1b00920b */ /* 0x024fe20003f42000 */
[----:B------:R-:W-:Y:S01]  /*4de0*/  @!UPT UIADD3 URZ, UPT, UPT, URZ, URZ, URZ ;  /* 0x000000fffffff290 */ /* 0x000fe2000fffe0ff */
[----:B------:R-:W-:Y:S11]  /*4df0*/  @!P1 BRA `(.L_x_74) ;  /* 0x0000000000149947 */ /* 0x000ff60003800000 */
[----:B------:R-:W-:Y:S02]  /*4e00*/  LOP3.LUT P1, RZ, R63, 0xff, RZ, 0xc0, !PT ;  /* 0x000000ff3fff7812 */ /* 0x000fe4000782c0ff */
[----:B------:R-:W-:Y:S04]  /*4e10*/  PLOP3.LUT P2, PT, PT, PT, UP3, 0x80, 0x8 ;  /* 0x000000000008781c */ /* 0x000fe80003f4f038 */
[----:B------:R-:W-:Y:S07]  /*4e20*/  PLOP3.LUT P2, PT, P2, PT, PT, 0x8, 0x80 ;  /* 0x000000000080781c */ /* 0x000fee000174e170 */
[----:B------:R-:W-:Y:S11]  /*4e30*/  @P1 FSETP.EQ.AND P2, PT, R27, RZ, PT ;  /* 0x000000ff1b00120b */ /* 0x000ff60003f42000 */
[----:B------:R-:W-:Y:S02]  /*4e40*/  @!UPT UIADD3 URZ, UPT, UPT, URZ, URZ, URZ ;  /* 0x000000fffffff290 */ /* 0x000fe4000fffe0ff */
.L_x_74:
[----:B------:R-:W-:Y:S01]  /*4e50*/  ULEA UR7, UR23, UR24, 0x3 ;  /* 0x0000001817077291 */ /* 0x000fe2000f8e18ff */
[----:B------:R-:W-:Y:S01]  /*4e60*/  SHF.L.U32 R15, R11, 0x1f, RZ ;  /* 0x0000001f0b0f7819 */ /* 0x000fe200000006ff */
[----:B------:R-:W-:Y:S02]  /*4e70*/  USHF.L.U32 UR11, UR51, 0x6, URZ ;  /* 0x00000006330b7899 */ /* 0x000fe400080006ff */
[----:B------:R-:W-:Y:S02]  /*4e80*/  UISETP.NE.AND UP0, UPT, UR32, 0x1, UPT ;  /* 0x000000012000788c */ /* 0x000fe4000bf05270 */
[----:B------:R-:W-:Y:S01]  /*4e90*/  UIMAD.WIDE.U32 UR4, UR11, UR33, URZ ;  /* 0x000000210b0472a5 */ /* 0x000fe2000f8e00ff */
[----:B------:R-:W-:Y:S02]  /*4ea0*/  ELECT P3, URZ, PT ;  /* 0x0000000000ff782f */ /* 0x000fe40003860000 */
[----:B------:R-:W2:Y:S02]  /*4eb0*/  SYNCS.PHASECHK.TRANS64.TRYWAIT P1, [UR7+0xd8], R15 ;  /* 0x0000d80fff0075a7 */ /* 0x000ea40008021107 */
[----:B------:R-:W-:Y:S02]  /*4ec0*/  PLOP3.LUT P2, PT, P2, P3, PT, 0xf2, 0x2f ;  /* 0x00000000002f781c */ /* 0x000fe40001747e72 */
[----:B------:R-:W-:Y:S02]  /*4ed0*/  UMOV UR4, UR5 ;  /* 0x0000000500047c82 */ /* 0x000fe40008000000 */
[----:B------:R-:W-:Y:S04]  /*4ee0*/  USHF.R.U32.HI UR4, URZ, UR34, UR4 ;  /* 0x00000022ff047299 */ /* 0x000fe80008011604 */
[----:B------:R-:W-:Y:S02]  /*4ef0*/  USEL UR12, UR11, UR4, !UP0 ;  /* 0x000000040b0c7287 */ /* 0x000fe4000c000000 */
[----:B------:R-:W-:Y:S02]  /*4f00*/  UISETP.NE.AND UP0, UPT, UR35, 0x1, UPT ;  /* 0x000000012300788c */ /* 0x000fe4000bf05270 */
[----:B------:R-:W-:Y:S02]  /*4f10*/  UIMAD.WIDE.U32 UR4, UR12, UR40, URZ ;  /* 0x000000280c0472a5 */ /* 0x000fe4000f8e00ff */
[----:B------:R-:W-:Y:S01]  /*4f20*/  UIADD3 UR6, UPT, UPT, -UR12, URZ, URZ ;  /* 0x000000ff0c067290 */ /* 0x000fe2000fffe1ff */
[----:B------:R-:W-:Y:S03]  /*4f30*/  @!P2 IMAD.MOV.U32 R0, RZ, 0x20, RZ ;  /* 0x00000020ff00a824 */ /* 0x000fe600078e00ff */
[----:B------:R-:W-:Y:S01]  /*4f40*/  UIMAD UR11, UR32, UR6, UR11 ;  /* 0x00000006200b72a4 */ /* 0x000fe2000f8e020b */
[----:B------:R-:W-:Y:S01]  /*4f50*/  @!P2 IMAD.MOV.U32 R0, RZ, 0x400, R0 ;  /* 0x00000400ff00a824 */ /* 0x000fe200078e0000 */
[----:B------:R-:W-:Y:S02]  /*4f60*/  UMOV UR4, UR5 ;  /* 0x0000000500047c82 */ /* 0x000fe40008000000 */
[----:B------:R-:W-:Y:S04]  /*4f70*/  USHF.R.U32.HI UR4, URZ, UR41, UR4 ;  /* 0x00000029ff047299 */ /* 0x000fe80008011604 */
[----:B------:R-:W-:Y:S02]  /*4f80*/  USEL UR13, UR12, UR4, !UP0 ;  /* 0x000000040c0d7287 */ /* 0x000fe4000c000000 */
[----:B------:R-:W-:Y:S02]  /*4f90*/  UISETP.NE.AND UP0, UPT, UR42, 0x1, UPT ;  /* 0x000000012a00788c */ /* 0x000fe4000bf05270 */
[----:B------:R-:W-:Y:S07]  /*4fa0*/  UIMAD.WIDE.U32 UR4, UR13, UR43, URZ ;  /* 0x0000002b0d0472a5 */ /* 0x000fee000f8e00ff */
[----:B------:R-:W-:Y:S02]  /*4fb0*/  UMOV UR4, UR5 ;  /* 0x0000000500047c82 */ /* 0x000fe40008000000 */
[----:B-1----:R-:W-:Y:S04]  /*4fc0*/  USHF.R.U32.HI UR4, URZ, UR48, UR4 ;  /* 0x00000030ff047299 */ /* 0x002fe80008011604 */
[----:B------:R-:W-:Y:S02]  /*4fd0*/  USEL UR14, UR13, UR4, !UP0 ;  /* 0x000000040d0e7287 */ /* 0x000fe4000c000000 */
[----:B------:R-:W-:Y:S02]  /*4fe0*/  UIADD3 UR4, UPT, UPT, -UR13, URZ, URZ ;  /* 0x000000ff0d047290 */ /* 0x000fe4000fffe1ff */
[----:B------:R-:W-:Y:S02]  /*4ff0*/  UIADD3 UR5, UPT, UPT, -UR14, URZ, URZ ;  /* 0x000000ff0e057290 */ /* 0x000fe4000fffe1ff */
[----:B------:R-:W-:Y:S02]  /*5000*/  UIMAD UR12, UR35, UR4, UR12 ;  /* 0x00000004230c72a4 */ /* 0x000fe4000f8e020c */
[----:B------:R-:W-:Y:S01]  /*5010*/  UIMAD UR13, UR42, UR5, UR13 ;  /* 0x000000052a0d72a4 */ /* 0x000fe2000f8e020d */
[----:B--2---:R-:W-:Y:S11]  /*5020*/  @!P1 BRA `(.L_x_75) ;  /* 0x0000003800949947 */ /* 0x004ff60003800000 */
.L_x_159:
[----:B------:R-:W2:Y:S01]  /*5030*/  S2UR UR49, SR_CgaCtaId ;  /* 0x00000000003179c3 */ /* 0x000ea20000008800 */
[----:B------:R-:W-:Y:S01]  /*5040*/  @!P2 R2UR UR4, R0 ;  /* 0x000000000004a2ca */ /* 0x000fe200000e0000 */
[----:B------:R-:W-:Y:S01]  /*5050*/  VOTEU.ALL UP0, P2 ;  /* 0x0000000000ff7886 */ /* 0x000fe20001000000 */
[----:B-1----:R-:W-:Y:S02]  /*5060*/  @!P2 IADD3 R8, P1, PT, R12, 0x680, RZ ;  /* 0x000006800c08a810 */ /* 0x002fe40007f3e0ff */
[----:B------:R-:W-:Y:S02]  /*5070*/  @P0 SHF.R.U32.HI R17, RZ, 0x10, R5 ;  /* 0x00000010ff110819 */ /* 0x000fe40000011605 */
[----:B------:R-:W-:Y:S01]  /*5080*/  @!P2 R2UR UR6, R8 ;  /* 0x000000000806a2ca */ /* 0x000fe200000e0000 */
[----:B------:R-:W-:Y:S01]  /*5090*/  @!P2 IMAD.X R0, RZ, RZ, R13, P1 ;  /* 0x000000ffff00a224 */ /* 0x000fe200008e060d */
[----:B------:R-:W-:Y:S04]  /*50a0*/  @!UP0 ULEA UR5, UR23, UR24, 0xd ;  /* 0x0000001817058291 */ /* 0x000fe8000f8e68ff */
[----:B------:R-:W-:Y:S02]  /*50b0*/  @!UP0 UIADD3 UR8, UPT, UPT, UR5, 0x400, URZ ;  /* 0x0000040005088890 */ /* 0x000fe4000fffe0ff */
[----:B------:R-:W-:Y:S01]  /*50c0*/  @!UP0 UPRMT UR22, UR4, 0x5410, URZ ;  /* 0x0000541004168896 */ /* 0x000fe200080000ff */
[----:B------:R-:W-:Y:S01]  /*50d0*/  @!P2 R2UR UR4, R0 ;  /* 0x000000000004a2ca */ /* 0x000fe200000e0000 */
[----:B------:R-:W-:Y:S01]  /*50e0*/  UIADD3 UR5, UPT, UPT, UR23, 0x1, URZ ;  /* 0x0000000117057890 */ /* 0x000fe2000fffe0ff */
[----:B------:R-:W-:Y:S02]  /*50f0*/  @!P2 IMAD.MOV.U32 R0, RZ, RZ, 0x2000 ;  /* 0x00002000ff00a424 */ /* 0x000fe400078e00ff */
[----:B------:R-:W-:Y:S01]  /*5100*/  IMAD.U32 R18, RZ, RZ, UR6 ;  /* 0x00000006ff127e24 */ /* 0x000fe2000f8e00ff */
[----:B------:R-:W-:Y:S04]  /*5110*/  UISETP.NE.AND UP0, UPT, UR5, 0x3, UPT ;  /* 0x000000030500788c */ /* 0x000fe8000bf05270 */
[----:B------:R-:W-:Y:S01]  /*5120*/  @!P2 R2UR UR20, R18 ;  /* 0x000000001214a2ca */ /* 0x000fe200000e0000 */
[----:B------:R-:W-:Y:S02]  /*5130*/  USEL UR5, UR5, URZ, UP0 ;  /* 0x000000ff05057287 */ /* 0x000fe40008000000 */
[----:B------:R-:W-:Y:S01]  /*5140*/  USEL UR23, URZ, 0x1, UP0 ;  /* 0x00000001ff177887 */ /* 0x000fe20008000000 */
[----:B------:R-:W-:Y:S01]  /*5150*/  IMAD.U32 R19, RZ, RZ, UR4 ;  /* 0x00000004ff137e24 */ /* 0x000fe2000f8e00ff */
[----:B------:R-:W-:Y:S01]  /*5160*/  UIADD3 UR4, UPT, UPT, UR7, 0xc0, URZ ;  /* 0x000000c007047890 */ /* 0x000fe2000fffe0ff */
[----:B------:R-:W-:Y:S03]  /*5170*/  VOTEU.ALL UP0, P2 ;  /* 0x0000000000ff7886 */ /* 0x000fe60001000000 */
[----:B------:R-:W-:Y:S01]  /*5180*/  @!P2 R2UR UR21, R19 ;  /* 0x000000001315a2ca */ /* 0x000fe200000e0000 */
[----:B--2---:R-:W-:Y:S01]  /*5190*/  UPRMT UR6, UR49, 0x654, UR4 ;  /* 0x0000065431067896 */ /* 0x004fe20008000004 */
[----:B------:R-:W-:Y:S01]  /*51a0*/  LOP3.LUT R11, R11, UR23, RZ, 0x3c, !PT ;  /* 0x000000170b0b7c12 */ /* 0x000fe2000f8e3cff */
[----:B------:R-:W-:Y:S01]  /*51b0*/  @!UP0 UMOV UR9, UR4 ;  /* 0x0000000400098c82 */ /* 0x000fe20008000000 */
[----:B------:R-:W-:Y:S01]  /*51c0*/  @!UP0 UMOV UR10, UR25 ;  /* 0x00000019000a8c82 */ /* 0x000fe20008000000 */
[----:B------:R-:W-:Y:S01]  /*51d0*/  ULEA UR4, UR5, UR24, 0x3 ;  /* 0x0000001805047291 */ /* 0x000fe2000f8e18ff */
[----:B------:R-:W-:Y:S07]  /*51e0*/  SHF.L.U32 R14, R11, 0x1f, RZ ;  /* 0x0000001f0b0e7819 */ /* 0x000fee00000006ff */
[----:B------:R1:W-:Y:S01]  /*51f0*/  @!UP0 UTMALDG.5D.IM2COL [UR8], [UR20], UR22 ;  /* 0x00000008140083b4 */ /* 0x0003e20008060016 */
[----:B------:R1:W-:Y:S01]  /*5200*/  @!P2 SYNCS.ARRIVE.TRANS64.RED.A0TR RZ, [UR7+0xc0], R0 ;  /* 0x0000c000ffffa9a7 */ /* 0x0003e20008300407 */
[----:B------:R-:W-:Y:S01]  /*5210*/  SYNCS.ARRIVE.TRANS64.RED.A1T0 RZ, [UR6], RZ ;  /* 0x000000ffffff79a7 */ /* 0x000fe20008100406 */
[----:B------:R-:W2:Y:S02]  /*5220*/  SYNCS.PHASECHK.TRANS64.TRYWAIT P1, [UR4+0xd8], R14 ;  /* 0x0000d80eff0075a7 */ /* 0x000ea40008021104 */
[----:B-12---:R-:W-:Y:S05]  /*5230*/  @!P1 BRA `(.L_x_76) ;  /* 0x0000003800289947 */ /* 0x006fea0003800000 */
.L_x_161:
[----:B------:R-:W2:Y:S01]  /*5240*/  S2UR UR21, SR_CgaCtaId ;  /* 0x00000000001579c3 */ /* 0x000ea20000008800 */
[----:B------:R-:W-:Y:S01]  /*5250*/  UIADD3 UR6, UPT, UPT, UR5, 0x1, URZ ;  /* 0x0000000105067890 */ /* 0x000fe2000fffe0ff */
[----:B------:R-:W-:Y:S01]  /*5260*/  @!P2 IMAD.MOV.U32 R0, RZ, 0x20, RZ ;  /* 0x00000020ff00a824 */ /* 0x000fe200078e00ff */
[----:B------:R-:W-:Y:S01]  /*5270*/  UIADD3 UR22, UPT, UPT, UR15, UR45, URZ ;  /* 0x0000002d0f167290 */ /* 0x000fe2000fffe0ff */
[----:B------:R-:W-:Y:S01]  /*5280*/  @!P2 IADD3 R4, P1, PT, R12, 0x680, RZ ;  /* 0x000006800c04a810 */ /* 0x000fe20007f3e0ff */
[----:B------:R-:W-:Y:S01]  /*5290*/  UISETP.NE.AND UP0, UPT, UR6, 0x3, UPT ;  /* 0x000000030600788c */ /* 0x000fe2000bf05270 */
[----:B------:R-:W-:Y:S01]  /*52a0*/  @!P2 IMAD.MOV.U32 R0, RZ, 0x400, R0 ;  /* 0x00000400ff00a824 */ /* 0x000fe200078e0000 */
[----:B------:R-:W-:Y:S01]  /*52b0*/  LOP3.LUT R10, R10, 0x1, RZ, 0x3c, !PT ;  /* 0x000000010a0a7812 */ /* 0x000fe200078e3cff */
[----:B------:R-:W-:Y:S02]  /*52c0*/  UIADD3 UR51, UPT, UPT, UR16, UR44, URZ ;  /* 0x0000002c10337290 */ /* 0x000fe4000fffe0ff */
[----:B------:R-:W-:Y:S01]  /*52d0*/  USEL UR23, UR6, URZ, UP0 ;  /* 0x000000ff06177287 */ /* 0x000fe20008000000 */
[----:B------:R-:W-:Y:S01]  /*52e0*/  @!P2 R2UR UR6, R0 ;  /* 0x000000000006a2ca */ /* 0x000fe200000e0000 */
[----:B------:R-:W-:Y:S01]  /*52f0*/  @!P2 IMAD.X R0, RZ, RZ, R13, P1 ;  /* 0x000000ffff00a224 */ /* 0x000fe200008e060d */
[----:B------:R-:W-:Y:S01]  /*5300*/  PLOP3.LUT P0, PT, PT, PT, UP0, 0x80, 0x8 ;  /* 0x000000000008781c */ /* 0x000fe20003f0f008 */
[----:B------:R-:W-:Y:S01]  /*5310*/  UPLOP3.LUT UP4, UPT, UPT, UPT, UPT, 0x80, 0x8 ;  /* 0x000000000008789c */ /* 0x000fe20003f8f070 */
[----:B------:R-:W-:Y:S05]  /*5320*/  VOTEU.ALL UP0, P2 ;  /* 0x0000000000ff7886 */ /* 0x000fea0001000000 */
[----:B------:R-:W-:Y:S02]  /*5330*/  @!UP0 ULEA UR5, UR5, UR24, 0xd ;  /* 0x0000001805058291 */ /* 0x000fe4000f8e68ff */
[----:B------:R-:W-:Y:S02]  /*5340*/  @!UP0 UIADD3 UR10, UPT, UPT, UR25, 0x20, URZ ;  /* 0x00000020190a8890 */ /* 0x000fe4000fffe0ff */
[----:B------:R-:W-:Y:S02]  /*5350*/  @!UP0 UIADD3 UR8, UPT, UPT, UR5, 0x400, URZ ;  /* 0x0000040005088890 */ /* 0x000fe4000fffe0ff */
[----:B------:R-:W-:Y:S01]  /*5360*/  @!UP0 UPRMT UR20, UR6, 0x5410, URZ ;  /* 0x0000541006148896 */ /* 0x000fe200080000ff */
[----:B------:R-:W-:Y:S01]  /*5370*/  @!P2 R2UR UR6, R4 ;  /* 0x000000000406a2ca */ /* 0x000fe200000e0000 */
[----:B------:R-:W-:Y:S01]  /*5380*/  VOTEU.ALL UP0, P2 ;  /* 0x0000000000ff7886 */ /* 0x000fe20001000000 */
[----:B------:R-:W-:Y:S02]  /*5390*/  @!P2 R2UR UR5, R0 ;  /* 0x000000000005a2ca */ /* 0x000fe400000e0000 */
[----:B------:R-:W-:Y:S04]  /*53a0*/  SEL R0, RZ, 0x1, P0 ;  /* 0x00000001ff007807 */ /* 0x000fe80000000000 */
[----:B------:R-:W-:Y:S05]  /*53b0*/  LOP3.LUT R11, R11, R0, RZ, 0x3c, !PT ;  /* 0x000000000b0b7212 */ /* 0x000fea00078e3cff */
[----:B------:R-:W-:Y:S02]  /*53c0*/  IMAD.U32 R4, RZ, RZ, UR6 ;  /* 0x00000006ff047e24 */ /* 0x000fe4000f8e00ff */
[----:B-1----:R-:W-:Y:S01]  /*53d0*/  IMAD.U32 R5, RZ, RZ, UR5 ;  /* 0x00000005ff057e24 */ /* 0x002fe2000f8e00ff */
[----:B------:R-:W-:Y:S02]  /*53e0*/  UIADD3 UR5, UPT, UPT, UR4, 0xc0, URZ ;  /* 0x000000c004057890 */ /* 0x000fe4000fffe0ff */
[----:B------:R-:W-:Y:S02]  /*53f0*/  @!P2 R2UR UR6, R4 ;  /* 0x000000000406a2ca */ /* 0x000fe400000e0000 */
[----:B------:R-:W-:Y:S03]  /*5400*/  @!P2 R2UR UR7, R5 ;  /* 0x000000000507a2ca */ /* 0x000fe600000e0000 */
[----:B------:R-:W-:Y:S01]  /*5410*/  @!UP0 UMOV UR9, UR5 ;  /* 0x0000000500098c82 */ /* 0x000fe20008000000 */
[----:B--2---:R-:W-:Y:S09]  /*5420*/  UPRMT UR5, UR21, 0x654, UR5 ;  /* 0x0000065415057896 */ /* 0x004ff20008000005 */
[----:B------:R2:W-:Y:S01]  /*5430*/  @!UP0 UTMALDG.5D.IM2COL [UR8], [UR6], UR20 ;  /* 0x00000008060083b4 */ /* 0x0005e20008060014 */
[----:B------:R2:W-:Y:S01]  /*5440*/  @!P2 SYNCS.ARRIVE.TRANS64.RED.A0TR RZ, [UR4+0xc0], R9 ;  /* 0x0000c009ffffa9a7 */ /* 0x0005e20008300404 */
[----:B------:R-:W-:Y:S01]  /*5450*/  SYNCS.ARRIVE.TRANS64.RED.A1T0 RZ, [UR5], RZ ;  /* 0x000000ffffff79a7 */ /* 0x000fe20008100405 */
[----:B------:R-:W-:Y:S05]  /*5460*/  BRA.U UP1, `(.L_x_77) ;  /* 0xfffffff101a47547 */ /* 0x000fea000b83ffff */
[----:B------:R-:W-:Y:S01]  /*5470*/  UIADD3 UR5, UPT, UPT, UR24, 0xd8, URZ ;  /* 0x000000d818057890 */ /* 0x000fe2000fffe0ff */
[----:B------:R-:W-:-:S03]  /*5480*/  SHF.L.U32 R3, R11, 0x1f, RZ ;  /* 0x0000001f0b037819 */ /* 0x000fc600000006ff */
[----:B------:R-:W-:-:S09]  /*5490*/  ULEA UR4, UR23, UR5, 0x3 ;  /* 0x0000000517047291 */ /* 0x000fd2000f8e18ff */
[----:B------:R-:W1:Y:S02]  /*54a0*/  SYNCS.PHASECHK.TRANS64.TRYWAIT P0, [UR4], R3 ;  /* 0x00000003ff0075a7 */ /* 0x000e640008001104 */
[----:B-1----:R-:W-:Y:S05]  /*54b0*/  @!P0 BRA `(.L_x_78) ;  /* 0x0000003400a08947 */ /* 0x002fea0003800000 */
.L_x_163:
[----:B------:R-:W-:-:S04]  /*54c0*/  UIADD3 UR4, UPT, UPT, UR23, 0x1, URZ ;  /* 0x0000000117047890 */ /* 0x000fc8000fffe0ff */
[----:B------:R-:W-:-:S04]  /*54d0*/  UISETP.NE.AND UP0, UPT, UR4, 0x3, UPT ;  /* 0x000000030400788c */ /* 0x000fc8000bf05270 */
[----:B------:R-:W-:Y:S02]  /*54e0*/  USEL UR4, UR4, URZ, UP0 ;  /* 0x000000ff04047287 */ /* 0x000fe40008000000 */
[----:B------:R-:W-:-:S04]  /*54f0*/  PLOP3.LUT P0, PT, PT, PT, UP0, 0x80, 0x8 ;  /* 0x000000000008781c */ /* 0x000fc80003f0f008 */
[----:B------:R-:W-:Y:S01]  /*5500*/  SEL R2, RZ, 0x1, P0 ;  /* 0x00000001ff027807 */ /* 0x000fe20000000000 */
[----:B-1----:R-:W-:-:S03]  /*5510*/  IMAD.U32 R0, RZ, RZ, UR4 ;  /* 0x00000004ff007e24 */ /* 0x002fc6000f8e00ff */
[----:B------:R-:W-:Y:S01]  /*5520*/  LOP3.LUT R11, R11, R2, RZ, 0x3c, !PT ;  /* 0x000000020b0b7212 */ /* 0x000fe200078e3cff */
[C---:B------:R-:W-:Y:S01]  /*5530*/  VIADD R4, R0.reuse, 0x1 ;  /* 0x0000000100047836 */ /* 0x040fe20000000000 */
[----:B------:R-:W-:Y:S02]  /*5540*/  LEA R2, R0, UR5, 0x3 ;  /* 0x0000000500027c11 */ /* 0x000fe4000f8e18ff */
[----:B------:R-:W-:Y:S02]  /*5550*/  SHF.L.U32 R3, R11, 0x1f, RZ ;  /* 0x0000001f0b037819 */ /* 0x000fe400000006ff */
[----:B------:R-:W-:Y:S02]  /*5560*/  ISETP.NE.AND P0, PT, R4, 0x3, PT ;  /* 0x000000030400780c */ /* 0x000fe40003f05270 */
[----:B------:R-:W1:Y:S02]  /*5570*/  SYNCS.PHASECHK.TRANS64.TRYWAIT P1, [R2+URZ], R3 ;  /* 0x00000003020075a7 */ /* 0x000e6400080211ff */
[----:B------:R-:W-:-:S02]  /*5580*/  SEL R0, RZ, 0x1, P0 ;  /* 0x00000001ff007807 */ /* 0x000fc40000000000 */
[----:B------:R-:W-:Y:S02]  /*5590*/  SEL R4, R4, RZ, P0 ;  /* 0x000000ff04047207 */ /* 0x000fe40000000000 */
[----:B------:R-:W-:Y:S01]  /*55a0*/  LOP3.LUT R0, R11, R0, RZ, 0x3c, !PT ;  /* 0x000000000b007212 */ /* 0x000fe200078e3cff */
[----:B-1----:R-:W-:Y:S06]  /*55b0*/  @!P1 BRA `(.L_x_79) ;  /* 0x0000003400789947 */ /* 0x002fec0003800000 */
.L_x_164:
[----:B------:R-:W-:Y:S02]  /*55c0*/  LEA R4, R4, UR5, 0x3 ;  /* 0x0000000504047c11 */ /* 0x000fe4000f8e18ff */
[----:B-1----:R-:W-:-:S07]  /*55d0*/  SHF.L.U32 R3, R0, 0x1f, RZ ;  /* 0x0000001f00037819 */ /* 0x002fce00000006ff */
.L_x_80:
[----:B-1----:R1:W4:Y:S02]  /*55e0*/  SYNCS.PHASECHK.TRANS64.TRYWAIT P0, [R4+URZ], R3 ;  /* 0x00000003040075a7 */ /* 0x00232400080011ff */
[----:B----4-:R-:W-:Y:S05]  /*55f0*/  @!P0 NANOSLEEP.SYNCS 0x989680 ;  /* 0x009896800000895d */ /* 0x010fea0003900000 */
[----:B------:R-:W4:Y:S02]  /*5600*/  @!P0 SYNCS.PHASECHK.TRANS64 P0, [R4+URZ], R3 ;  /* 0x00000003040085a7 */ /* 0x000f2400080010ff */
[----:B--234-:R-:W-:Y:S05]  /*5610*/  @P0 EXIT ;  /* 0x000000000000094d */ /* 0x01cfea0003800000 */
[----:B------:R-:W-:Y:S05]  /*5620*/  BRA `(.L_x_80) ;  /* 0xfffffffc00ec7947 */ /* 0x000fea000383ffff */
.L_x_68:
[----:B------:R-:W-:-:S06]  /*5630*/  UISETP.GE.AND UP0, UPT, UR15, 0x4, UPT ;  /* 0x000000040f00788c */ /* 0x000fcc000bf06270 */
[----:B------:R-:W-:-:S13]  /*5640*/  PLOP3.LUT P0, PT, PT, PT, UP0, 0x80, 0x8 ;  /* 0x000000000008781c */ /* 0x000fda0003f0f008 */
[----:B-1----:R-:W-:Y:S05]  /*5650*/  @!P0 EXIT ;  /* 0x000000000000894d */ /* 0x002fea0003800000 */
[----:B------:R-:W1:Y:S08]  /*5660*/  S2UR UR4, SR_CgaCtaId ;  /* 0x00000000000479c3 */ /* 0x000e700000008800 */
[----:B------:R-:W-:Y:S01]  /*5670*/  BAR.SYNC.DEFER_BLOCKING 0x6, 0xa0 ;  /* 0x0182800000007b1d */ /* 0x000fe20000010000 */
[----:B------:R-:W-:Y:S02]  /*5680*/  IMAD.SHL.U32 R5, R62, 0x20, RZ ;  /* 0x000000203e057824 */ /* 0x000fe400078e00ff */
[----:B------:R-:W-:-:S02]  /*5690*/  HFMA2 R76, -RZ, RZ, 0, 4.76837158203125e-07 ;  /* 0x00000008ff4c7431 */ /* 0x000fc400000001ff */
[----:B------:R-:W-:Y:S01]  /*56a0*/  IMAD.SHL.U32 R61, R62, 0x4, RZ ;  /* 0x000000043e3d7824 */ /* 0x000fe200078e00ff */
[----:B------:R-:W-:Y:S01]  /*56b0*/  SHF.R.U32.HI R6, RZ, 0x2, R62 ;  /* 0x00000002ff067819 */ /* 0x000fe2000001163e */
[----:B------:R-:W-:Y:S01]  /*56c0*/  IMAD.MOV.U32 R75, RZ, RZ, 0x10 ;  /* 0x00000010ff4b7424 */ /* 0x000fe200078e00ff */
[----:B------:R-:W-:Y:S01]  /*56d0*/  UMOV UR49, 0x400 ;  /* 0x0000040000317882 */ /* 0x000fe20000000000 */
[----:B------:R-:W2:Y:S01]  /*56e0*/  LDC.64 R52, c[0x0][0x988] ;  /* 0x00026200ff347b82 */ /* 0x000ea20000000a00 */
[C---:B------:R-:W-:Y:S01]  /*56f0*/  LOP3.LUT R4, R5.reuse, 0xe0, RZ, 0xc0, !PT ;  /* 0x000000e005047812 */ /* 0x040fe200078ec0ff */
[----:B------:R-:W-:Y:S01]  /*5700*/  IMAD.MOV.U32 R60, RZ, RZ, 0x1 ;  /* 0x00000001ff3c7424 */ /* 0x000fe200078e00ff */
[----:B------:R-:W-:Y:S01]  /*5710*/  LOP3.LUT R5, R5, 0x100, RZ, 0xc0, !PT ;  /* 0x0000010005057812 */ /* 0x000fe200078ec0ff */
[----:B------:R-:W-:Y:S01]  /*5720*/  IMAD.MOV.U32 R22, RZ, RZ, RZ ;  /* 0x000000ffff167224 */ /* 0x000fe200078e00ff */
[----:B------:R-:W-:Y:S01]  /*5730*/  LOP3.LUT R61, R4, 0x1c, R61, 0xf8, !PT ;  /* 0x0000001c043d7812 */ /* 0x000fe200078ef83d */
[C---:B------:R-:W-:Y:S01]  /*5740*/  IMAD.SHL.U32 R4, R62.reuse, 0x10, RZ ;  /* 0x000000103e047824 */ /* 0x040fe200078e00ff */
[----:B------:R-:W-:Y:S01]  /*5750*/  R2P PR, R62, 0x6 ;  /* 0x000000063e007804 */ /* 0x000fe20000000000 */
[----:B------:R-:W3:Y:S01]  /*5760*/  LDC.64 R54, c[0x0][0x990] ;  /* 0x00026400ff367b82 */ /* 0x000ee20000000a00 */
[----:B------:R-:W-:-:S02]  /*5770*/  LOP3.LUT R61, R61, 0x4, R6, 0x78, !PT ;  /* 0x000000043d3d7812 */ /* 0x000fc400078e7806 */
[----:B------:R-:W-:Y:S02]  /*5780*/  CS2R R58, SRZ ;  /* 0x00000000003a7805 */ /* 0x000fe4000001ff00 */
[----:B------:R-:W-:Y:S01]  /*5790*/  LOP3.LUT R4, R5, 0x600, R4, 0xf8, !PT ;  /* 0x0000060005047812 */ /* 0x000fe200078ef804 */
[----:B------:R-:W4:Y:S01]  /*57a0*/  LDCU UR55, c[0x0][0x370] ;  /* 0x00006e00ff3777ac */ /* 0x000f220008000800 */
[----:B------:R-:W-:Y:S02]  /*57b0*/  SHF.L.U32 R23, R62, 0x10, RZ ;  /* 0x000000103e177819 */ /* 0x000fe400000006ff */
[----:B------:R-:W-:Y:S01]  /*57c0*/  LOP3.LUT R61, R4, R61, RZ, 0xfc, !PT ;  /* 0x0000003d043d7212 */ /* 0x000fe200078efcff */
[----:B-1----:R-:W-:Y:S01]  /*57d0*/  ULEA UR49, UR4, UR49, 0x18 ;  /* 0x0000003104317291 */ /* 0x002fe2000f8ec0ff */
[----:B------:R-:W-:Y:S01]  /*57e0*/  LOP3.LUT R62, R62, 0x60, RZ, 0xc0, !PT ;  /* 0x000000603e3e7812 */ /* 0x000fe200078ec0ff */
[----:B------:R-:W1:Y:S01]  /*57f0*/  LDCU.64 UR4, c[0x0][0x988] ;  /* 0x00013100ff0477ac */ /* 0x000e620008000a00 */
[----:B------:R-:W-:-:S02]  /*5800*/  LOP3.LUT R23, R23, 0x600000, RZ, 0xc0, !PT ;  /* 0x0060000017177812 */ /* 0x000fc400078ec0ff */
[----:B------:R-:W-:Y:S01]  /*5810*/  SEL R76, R76, 0xfffffff8, !P1 ;  /* 0xfffffff84c4c7807 */ /* 0x000fe20004800000 */
[----:B------:R-:W2:Y:S01]  /*5820*/  LDCU UR48, c[0x0][0xc0c] ;  /* 0x00018180ff3077ac */ /* 0x000ea20008000800 */
[----:B------:R-:W-:Y:S02]  /*5830*/  SEL R75, R75, 0xfffffff0, !P2 ;  /* 0xfffffff04b4b7807 */ /* 0x000fe40005000000 */
[----:B------:R-:W4:Y:S01]  /*5840*/  LDS R2, [UR49+0x150] ;  /* 0x00015031ff027984 */ /* 0x000f220008000800 */
[----:B------:R-:W2:Y:S01]  /*5850*/  LDCU UR38, c[0x0][0xc30] ;  /* 0x00018600ff2677ac */ /* 0x000ea20008000800 */
[----:B------:R-:W2:Y:S01]  /*5860*/  LDCU.64 UR46, c[0x0][0xc28] ;  /* 0x00018500ff2e77ac */ /* 0x000ea20008000a00 */
[----:B------:R-:W2:Y:S01]  /*5870*/  LDCU.64 UR62, c[0x0][0x9b0] ;  /* 0x00013600ff3e77ac */ /* 0x000ea20008000a00 */
[----:B-1----:R-:W-:Y:S02]  /*5880*/  IMAD.U32 R66, RZ, RZ, UR4 ;  /* 0x00000004ff427e24 */ /* 0x002fe4000f8e00ff */
[----:B------:R-:W-:Y:S01]  /*5890*/  IMAD.U32 R65, RZ, RZ, UR5 ;  /* 0x00000005ff417e24 */ /* 0x000fe2000f8e00ff */
[----:B------:R-:W1:Y:S01]  /*58a0*/  LDCU.64 UR4, c[0x0][0x9a8] ;  /* 0x00013500ff0477ac */ /* 0x000e620008000a00 */
[----:B------:R-:W2:Y:S01]  /*58b0*/  LDCU.128 UR56, c[0x0][0xc10] ;  /* 0x00018200ff3877ac */ /* 0x000ea20008000c00 */
[----:B------:R-:W2:Y:S01]  /*58c0*/  LDCU UR54, c[0x0][0x374] ;  /* 0x00006e80ff3677ac */ /* 0x000ea20008000800 */
[----:B------:R-:W-:Y:S01]  /*58d0*/  UMOV UR50, URZ ;  /* 0x000000ff00327c82 */ /* 0x000fe20008000000 */
[----:B------:R-:W-:Y:S01]  /*58e0*/  UIADD3 UR61, UPT, UPT, UR49, 0x400, URZ ;  /* 0x00000400313d7890 */ /* 0x000fe2000fffe0ff */
[----:B------:R-:W-:Y:S01]  /*58f0*/  UMOV UR52, URZ ;  /* 0x000000ff00347c82 */ /* 0x000fe20008000000 */
[----:B------:R-:W-:Y:S01]  /*5900*/  UMOV UR53, URZ ;  /* 0x000000ff00357c82 */ /* 0x000fe20008000000 */
[----:B-1----:R-:W-:-:S02]  /*5910*/  IMAD.U32 R68, RZ, RZ, UR4 ;  /* 0x00000004ff447e24 */ /* 0x002fc4000f8e00ff */
[----:B------:R-:W-:Y:S01]  /*5920*/  IMAD.U32 R67, RZ, RZ, UR5 ;  /* 0x00000005ff437e24 */ /* 0x000fe2000f8e00ff */
[----:B------:R-:W1:Y:S01]  /*5930*/  LDCU.128 UR4, c[0x0][0xb80] ;  /* 0x00017000ff0477ac */ /* 0x000e620008000c00 */
[C---:B----4-:R-:W-:Y:S01]  /*5940*/  VIADD R3, R2.reuse, 0x40 ;  /* 0x0000004002037836 */ /* 0x050fe20000000000 */
[----:B------:R-:W-:-:S04]  /*5950*/  LOP3.LUT R2, R2, 0xffff, RZ, 0xc0, !PT ;  /* 0x0000ffff02027812 */ /* 0x000fc800078ec0ff */
[----:B------:R-:W-:-:S05]  /*5960*/  LOP3.LUT R3, R3, 0xffff, RZ, 0xc0, !PT ;  /* 0x0000ffff03037812 */ /* 0x000fca00078ec0ff */
[----:B------:R4:W-:Y:S01]  /*5970*/  STL.64 [R1], R2 ;  /* 0x0000000201007387 */ /* 0x0009e20000100a00 */
[----:B-1----:R-:W-:Y:S02]  /*5980*/  IMAD.U32 R72, RZ, RZ, UR4 ;  /* 0x00000004ff487e24 */ /* 0x002fe4000f8e00ff */
[----:B------:R-:W-:Y:S02]  /*5990*/  IMAD.U32 R71, RZ, RZ, UR5 ;  /* 0x00000005ff477e24 */ /* 0x000fe4000f8e00ff */
[----:B------:R-:W-:Y:S02]  /*59a0*/  IMAD.U32 R70, RZ, RZ, UR6 ;  /* 0x00000006ff467e24 */ /* 0x000fe4000f8e00ff */
[----:B--23--:R-:W-:-:S07]  /*59b0*/  IMAD.U32 R69, RZ, RZ, UR7 ;  /* 0x00000007ff457e24 */ /* 0x00cfce000f8e00ff */
.L_x_111:
[----:B----4-:R-:W-:Y:S04]  /*59c0*/  SHF.L.U32 R3, R58, 0x1f, RZ ;  /* 0x0000001f3a037819 */ /* 0x010fe800000006ff */
[----:B------:R-:W1:Y:S02]  /*59d0*/  SYNCS.PHASECHK.TRANS64.TRYWAIT P0, [UR49+0x100], R3 ;  /* 0x00010003ff0075a7 */ /* 0x000e640008001131 */
[----:B-1----:R-:W-:Y:S05]  /*59e0*/  @!P0 BRA `(.L_x_81) ;  /* 0x0000003000808947 */ /* 0x002fea0003800000 */
.L_x_166:
[----:B------:R-:W2:Y:S01]  /*59f0*/  LDS.128 R4, [UR49+0x140] ;  /* 0x00014031ff047984 */ /* 0x000ea20008000c00 */
[----:B------:R-:W-:Y:S01]  /*5a00*/  UIADD3 UR4, UPT, UPT, UR49, 0x108, URZ ;  /* 0x0000010831047890 */ /* 0x000fe2000fffe0ff */
[----:B------:R-:W-:Y:S01]  /*5a10*/  IMAD R2, R22, 0x4, R1 ;  /* 0x0000000416027824 */ /* 0x000fe200078e0201 */
[----:B------:R-:W-:Y:S01]  /*5a20*/  UISETP.GE.AND UP0, UPT, UR39, 0x1, UPT ;  /* 0x000000012700788c */ /* 0x000fe2000bf06270 */
[----:B------:R-:W-:Y:S01]  /*5a30*/  @!PT LDS RZ, [RZ] ;  /* 0x00000000fffff984 */ /* 0x000fe20000000800 */
[----:B------:R-:W-:Y:S01]  /*5a40*/  @!PT LDS RZ, [RZ] ;  /* 0x00000000fffff984 */ /* 0x000fe20000000800 */
[----:B------:R-:W-:Y:S01]  /*5a50*/  @!PT LDS RZ, [RZ] ;  /* 0x00000000fffff984 */ /* 0x000fe20000000800 */
[----:B------:R-:W-:Y:S01]  /*5a60*/  @!PT LDS RZ, [RZ] ;  /* 0x00000000fffff984 */ /* 0x000fe20000000800 */
[----:B------:R3:W-:Y:S06]  /*5a70*/  MEMBAR.ALL.CTA ;  /* 0x0000000000007992 */ /* 0x0007ec0000008000 */
[----:B---3--:R-:W3:Y:S01]  /*5a80*/  FENCE.VIEW.ASYNC.S ;  /* 0x00000000000073c6 */ /* 0x008ee20000000000 */
[----:B------:R-:W-:Y:S09]  /*5a90*/  UPRMT UR4, URZ, 0x654, UR4 ;  /* 0x00000654ff047896 */ /* 0x000ff20008000004 */
[----:B---3--:R-:W-:Y:S01]  /*5aa0*/  SYNCS.ARRIVE.TRANS64.RED.A1T0 RZ, [UR4], RZ ;  /* 0x000000ffffff79a7 */ /* 0x008fe20008100404 */
[----:B------:R-:W5:Y:S01]  /*5ab0*/  LDL R2, [R2] ;  /* 0x0000000002027983 */ /* 0x000f620000100800 */
[----:B--2---:R-:W-:Y:S11]  /*5ac0*/  LOP3.LUT P0, RZ, R6, 0x1, RZ, 0xc0, !PT ;  /* 0x0000000106ff7812 */ /* 0x004ff6000780c0ff */
[----:B------:R-:W-:Y:S02]  /*5ad0*/  @!UPT UIADD3 URZ, UPT, UPT, URZ, URZ, URZ ;  /* 0x000000fffffff290 */ /* 0x000fe4000fffe0ff */
[----:B------:R-:W-:Y:S01]  /*5ae0*/  VOTEU.ANY UP1, P0 ;  /* 0x0000000000ff7886 */ /* 0x000fe20000020100 */
[----:B------:R-:W-:Y:S01]  /*5af0*/  PLOP3.LUT P0, PT, PT, PT, UP1, 0x80, 0x8 ;  /* 0x000000000008781c */ /* 0x000fe20003f0f018 */
[----:B------:R-:W-:Y:S11]  /*5b00*/  UP2UR UR60, UPR, URZ, 0x2 ;  /* 0x00000002ff3c7883 */ /* 0x000ff60008000000 */
[----:B------:R-:W-:Y:S01]  /*5b10*/  @!UPT UIADD3 URZ, UPT, UPT, URZ, URZ, URZ ;  /* 0x000000fffffff290 */ /* 0x000fe2000fffe0ff */
[----:B-1----:R-:W-:Y:S02]  /*5b20*/  @P0 MOV R3, R4 ;  /* 0x0000000400030202 */ /* 0x002fe40000000f00 */
[----:B------:R-:W-:Y:S02]  /*5b30*/  @P0 LOP3.LUT R0, R5, 0xffff, RZ, 0xc0, !PT ;  /* 0x0000ffff05000812 */ /* 0x000fe400078ec0ff */
[----:B------:R-:W-:Y:S02]  /*5b40*/  @P0 R2UR UR5, R3 ;  /* 0x00000000030502ca */ /* 0x000fe400000e0000 */
[----:B------:R-:W-:Y:S11]  /*5b50*/  @P0 R2UR UR4, R0 ;  /* 0x00000000000402ca */ /* 0x000ff600000e0000 */
[----:B------:R-:W-:Y:S02]  /*5b60*/  @UP1 UMOV UR37, UR5 ;  /* 0x0000000500251c82 */ /* 0x000fe40008000000 */
[----:B------:R-:W-:Y:S01]  /*5b70*/  @UP1 UMOV UR36, UR4 ;  /* 0x0000000400241c82 */ /* 0x000fe20008000000 */
[----:B------:R-:W-:Y:S05]  /*5b80*/  BRA.U !UP0, `(.L_x_82) ;  /* 0x0000000108cc7547 */ /* 0x000fea000b800000 */
[----:B------:R-:W1:Y:S01]  /*5b90*/  LDCU UR9, c[0x0][0xc20] ;  /* 0x00018400ff0977ac */ /* 0x000e620008000800 */
[----:B------:R-:W-:Y:S02]  /*5ba0*/  UIMAD.WIDE.U32 UR4, UR54, UR59, URZ ;  /* 0x0000003b360472a5 */ /* 0x000fe4000f8e00ff */
[----:B------:R-:W-:Y:S02]  /*5bb0*/  UIMAD.WIDE.U32 UR6, UR55, UR56, URZ ;  /* 0x00000038370672a5 */ /* 0x000fe4000f8e00ff */
[----:B------:R-:W-:Y:S02]  /*5bc0*/  UIMAD.WIDE.U32 UR10, UR36, UR59, URZ ;  /* 0x0000003b240a72a5 */ /* 0x000fe4000f8e00ff */
[----:B------:R-:W-:Y:S02]  /*5bd0*/  UISETP.NE.AND UP0, UPT, UR58, 0x1, UPT ;  /* 0x000000013a00788c */ /* 0x000fe4000bf05270 */
[----:B------:R-:W-:Y:S02]  /*5be0*/  UISETP.NE.AND UP1, UPT, UR48, 0x1, UPT ;  /* 0x000000013000788c */ /* 0x000fe4000bf25270 */
[----:B------:R-:W-:Y:S02]  /*5bf0*/  UISETP.NE.AND UP2, UPT, UR39, 0x1, UPT ;  /* 0x000000012700788c */ /* 0x000fe4000bf45270 */
[----:B------:R-:W-:Y:S01]  /*5c00*/  UIMAD.WIDE.U32 UR12, UR37, UR56, URZ ;  /* 0x00000038250c72a5 */ /* 0x000fe2000f8e00ff */
[----:B------:R-:W-:Y:S01]  /*5c10*/  UMOV UR4, UR5 ;  /* 0x0000000500047c82 */ /* 0x000fe20008000000 */
[----:B------:R-:W-:Y:S01]  /*5c20*/  UMOV UR6, UR11 ;  /* 0x0000000b00067c82 */ /* 0x000fe20008000000 */
[----:B-1----:R-:W-:Y:S03]  /*5c30*/  USHF.R.U32.HI UR8, URZ, UR9, UR4 ;  /* 0x00000009ff087299 */ /* 0x002fe60008011604 */
[----:B------:R-:W-:Y:S02]  /*5c40*/  UMOV UR4, UR7 ;  /* 0x0000000700047c82 */ /* 0x000fe40008000000 */
[----:B------:R-:W-:Y:S02]  /*5c50*/  USHF.R.U32.HI UR5, URZ, UR57, UR4 ;  /* 0x00000039ff057299 */ /* 0x000fe40008011604 */
[----:B------:R-:W-:Y:S02]  /*5c60*/  USEL UR4, UR54, UR8, !UP0 ;  /* 0x0000000836047287 */ /* 0x000fe4000c000000 */
[----:B------:R-:W-:Y:S02]  /*5c70*/  USHF.R.U32.HI UR8, URZ, UR9, UR6 ;  /* 0x00000009ff087299 */ /* 0x000fe40008011606 */
[----:B------:R-:W-:Y:S02]  /*5c80*/  UIMAD.WIDE.U32 UR6, UR4, UR46, URZ ;  /* 0x0000002e040672a5 */ /* 0x000fe4000f8e00ff */
[----:B------:R-:W-:Y:S02]  /*5c90*/  USEL UR9, UR55, UR5, !UP1 ;  /* 0x0000000537097287 */ /* 0x000fe4000c800000 */
[----:B------:R-:W-:Y:S02]  /*5ca0*/  USEL UR8, UR36, UR8, !UP0 ;  /* 0x0000000824087287 */ /* 0x000fe4000c000000 */
[----:B------:R-:W-:Y:S01]  /*5cb0*/  UIMAD.WIDE.U32 UR10, UR9, UR46, URZ ;  /* 0x0000002e090a72a5 */ /* 0x000fe2000f8e00ff */
[----:B------:R-:W-:Y:S01]  /*5cc0*/  UMOV UR6, UR7 ;  /* 0x0000000700067c82 */ /* 0x000fe20008000000 */
[----:B------:R-:W-:Y:S01]  /*5cd0*/  UMOV UR5, UR13 ;  /* 0x0000000d00057c82 */ /* 0x000fe20008000000 */
[----:B------:R-:W-:Y:S02]  /*5ce0*/  @UP2 USHF.R.U32.HI UR4, URZ, UR47, UR6 ;  /* 0x0000002fff042299 */ /* 0x000fe40008011606 */
[----:B------:R-:W-:Y:S02]  /*5cf0*/  USHF.R.U32.HI UR5, URZ, UR57, UR5 ;  /* 0x00000039ff057299 */ /* 0x000fe40008011605 */
[----:B------:R-:W-:Y:S02]  /*5d00*/  UIMAD UR4, UR39, UR4, URZ ;  /* 0x00000004270472a4 */ /* 0x000fe4000f8e02ff */
[----:B------:R-:W-:Y:S02]  /*5d10*/  USEL UR5, UR37, UR5, !UP1 ;  /* 0x0000000525057287 */ /* 0x000fe4000c800000 */
[----:B------:R-:W-:Y:S01]  /*5d20*/  UISETP.GE.AND UP0, UPT, UR8, UR4, UPT ;  /* 0x000000040800728c */ /* 0x000fe2000bf06270 */
[----:B------:R-:W-:Y:S01]  /*5d30*/  UMOV UR6, UR11 ;  /* 0x0000000b00067c82 */ /* 0x000fe20008000000 */
[----:B------:R-:W-:Y:S02]  /*5d40*/  UIMAD.WIDE.U32 UR10, UR8, UR46, URZ ;  /* 0x0000002e080a72a5 */ /* 0x000fe4000f8e00ff */
[----:B------:R-:W-:Y:S04]  /*5d50*/  @UP2 USHF.R.U32.HI UR9, URZ, UR47, UR6 ;  /* 0x0000002fff092299 */ /* 0x000fe80008011606 */
[----:B------:R-:W-:Y:S01]  /*5d60*/  UIMAD UR6, UR39, UR9, URZ ;  /* 0x00000009270672a4 */ /* 0x000fe2000f8e02ff */
[----:B------:R-:W-:Y:S03]  /*5d70*/  UMOV UR4, UR11 ;  /* 0x0000000b00047c82 */ /* 0x000fe60008000000 */
[----:B------:R-:W-:Y:S02]  /*5d80*/  UISETP.GE.OR UP0, UPT, UR5, UR6, UP0 ;  /* 0x000000060500728c */ /* 0x000fe40008706670 */
[----:B------:R-:W-:Y:S02]  /*5d90*/  USHF.R.U32.HI UR4, URZ, UR47, UR4 ;  /* 0x0000002fff047299 */ /* 0x000fe40008011604 */
[----:B------:R-:W-:Y:S02]  /*5da0*/  UIMAD.WIDE.U32 UR6, UR5, UR46, URZ ;  /* 0x0000002e050672a5 */ /* 0x000fe4000f8e00ff */
[----:B------:R-:W-:Y:S02]  /*5db0*/  USEL UR11, UR8, UR4, !UP2 ;  /* 0x00000004080b7287 */ /* 0x000fe4000d000000 */
[----:B------:R-:W-:Y:S02]  /*5dc0*/  UIADD3 UR6, UPT, UPT, -UR5, URZ, URZ ;  /* 0x000000ff05067290 */ /* 0x000fe4000fffe1ff */
[----:B------:R-:W-:Y:S02]  /*5dd0*/  UIADD3 UR10, UPT, UPT, -UR11, URZ, URZ ;  /* 0x000000ff0b0a7290 */ /* 0x000fe4000fffe1ff */
[----:B------:R-:W-:Y:S02]  /*5de0*/  UIMAD UR6, UR48, UR6, UR37 ;  /* 0x00000006300672a4 */ /* 0x000fe4000f8e0225 */
[----:B------:R-:W-:Y:S01]  /*5df0*/  UIMAD UR10, UR39, UR10, UR8 ;  /* 0x0000000a270a72a4 */ /* 0x000fe2000f8e0208 */
[----:B------:R-:W-:Y:S01]  /*5e00*/  @!UP0 UMOV UR4, UR7 ;  /* 0x0000000700048c82 */ /* 0x000fe20008000000 */
[----:B------:R-:W-:Y:S02]  /*5e10*/  UIADD3 UR7, UPT, UPT, -UR8, URZ, URZ ;  /* 0x000000ff08077290 */ /* 0x000fe4000fffe1ff */
[----:B------:R-:W-:Y:S04]  /*5e20*/  @!UP0 USHF.R.U32.HI UR4, URZ, UR47, UR4 ;  /* 0x0000002fff048299 */ /* 0x000fe80008011604 */
[----:B------:R-:W-:Y:S04]  /*5e30*/  @!UP0 USEL UR4, UR5, UR4, !UP2 ;  /* 0x0000000405048287 */ /* 0x000fe8000d000000 */
[----:B------:R-:W-:Y:S02]  /*5e40*/  @!UP0 UIMAD UR9, UR9, UR10, UR4 ;  /* 0x0000000a090982a4 */ /* 0x000fe4000f8e0204 */
[----:B------:R-:W-:Y:S02]  /*5e50*/  @!UP0 UIADD3 UR10, UPT, UPT, UR11, -UR4, URZ ;  /* 0x800000040b0a8290 */ /* 0x000fe4000fffe0ff */
[----:B------:R-:W-:Y:S02]  /*5e60*/  UIMAD UR4, UR58, UR7, UR36 ;  /* 0x000000073a0472a4 */ /* 0x000fe4000f8e0224 */
[----:B------:R-:W-:Y:S03]  /*5e70*/  @!UP0 UIMAD UR8, UR10, UR39, UR5 ;  /* 0x000000270a0882a4 */ /* 0x000fe6000f8e0205 */
[----:B------:R-:W-:Y:S02]  /*5e80*/  @!UP0 UMOV UR5, UR9 ;  /* 0x0000000900058c82 */ /* 0x000fe40008000000 */
[----:B------:R-:W-:Y:S02]  /*5e90*/  UIMAD UR37, UR5, UR48, UR6 ;  /* 0x00000030052572a4 */ /* 0x000fe4000f8e0206 */
[----:B------:R-:W-:Y:S11]  /*5ea0*/  UIMAD UR36, UR8, UR58, UR4 ;  /* 0x0000003a082472a4 */ /* 0x000ff6000f8e0204 */
[----:B------:R-:W-:Y:S01]  /*5eb0*/  @!UPT UIADD3 URZ, UPT, UPT, URZ, URZ, URZ ;  /* 0x000000fffffff290 */ /* 0x000fe2000fffe0ff */
.L_x_82:
[----:B------:R-:W-:Y:S01]  /*5ec0*/  UISETP.NE.AND UP0, UPT, UR38, 0x1, UPT ;  /* 0x000000012600788c */ /* 0x000fe2000bf05270 */
[----:B------:R-:W-:Y:S01]  /*5ed0*/  @P0 SHF.R.U32.HI R74, RZ, 0x10, R5 ;  /* 0x00000010ff4a0819 */ /* 0x000fe20000011605 */
[----:B------:R-:W-:Y:S09]  /*5ee0*/  USHF.L.U32 UR41, UR22, 0x6, URZ ;  /* 0x0000000616297899 */ /* 0x000ff200080006ff */
[----:B------:R-:W1:Y:S01]  /*5ef0*/  @!UP0 LDCU.128 UR12, c[0x0][0xc10] ;  /* 0x00018200ff0c87ac */ /* 0x000e620008000c00 */
[----:B------:R-:W2:Y:S01]  /*5f00*/  @!UP0 LDCU UR5, c[0x0][0xc0c] ;  /* 0x00018180ff0587ac */ /* 0x000ea20008000800 */
[----:B------:R-:W3:Y:S01]  /*5f10*/  @!UP0 LDCU UR10, c[0x0][0xc20] ;  /* 0x00018400ff0a87ac */ /* 0x000ee20008000800 */
[----:B-1----:R-:W-:Y:S02]  /*5f20*/  UIMAD.WIDE.U32 UR8, UR37, UR12, URZ ;  /* 0x0000000c250872a5 */ /* 0x002fe4000f8e00ff */
[----:B------:R-:W-:Y:S02]  /*5f30*/  UIMAD.WIDE.U32 UR6, UR36, UR15, URZ ;  /* 0x0000000f240672a5 */ /* 0x000fe4000f8e00ff */
[----:B------:R-:W-:Y:S03]  /*5f40*/  @!UP0 UISETP.NE.AND UP1, UPT, UR14, 0x1, UPT ;  /* 0x000000010e00888c */ /* 0x000fe6000bf25270 */
[----:B------:R-:W-:Y:S01]  /*5f50*/  @!UP0 UMOV UR4, UR9 ;  /* 0x0000000900048c82 */ /* 0x000fe20008000000 */
[----:B--2---:R-:W-:Y:S02]  /*5f60*/  @!UP0 UISETP.NE.AND UP2, UPT, UR5, 0x1, UPT ;  /* 0x000000010500888c */ /* 0x004fe4000bf45270 */
[----:B------:R-:W-:Y:S01]  /*5f70*/  @!UP0 USHF.R.U32.HI UR4, URZ, UR13, UR4 ;  /* 0x0000000dff048299 */ /* 0x000fe20008011604 */
[----:B------:R-:W-:Y:S02]  /*5f80*/  @!UP0 UMOV UR6, UR7 ;  /* 0x0000000700068c82 */ /* 0x000fe40008000000 */
[----:B---3--:R-:W-:Y:S02]  /*5f90*/  @!UP0 USHF.R.U32.HI UR6, URZ, UR10, UR6 ;  /* 0x0000000aff068299 */ /* 0x008fe40008011606 */
[----:B------:R-:W-:Y:S02]  /*5fa0*/  @!UP0 USEL UR7, UR37, UR4, !UP2 ;  /* 0x0000000425078287 */ /* 0x000fe4000d000000 */
[----:B------:R-:W-:Y:S04]  /*5fb0*/  @!UP0 USEL UR6, UR36, UR6, !UP1 ;  /* 0x0000000624068287 */ /* 0x000fe8000c800000 */
[----:B------:R-:W-:Y:S02]  /*5fc0*/  @!UP0 UIADD3 UR4, UPT, UPT, -UR7, UR6, URZ ;  /* 0x0000000607048290 */ /* 0x000fe4000fffe1ff */
[----:B------:R-:W-:Y:S02]  /*5fd0*/  @!UP0 UIADD3 UR6, UPT, UPT, UR7, -UR6, URZ ;  /* 0x8000000607068290 */ /* 0x000fe4000fffe0ff */
[----:B------:R-:W-:Y:S02]  /*5fe0*/  @!UP0 UIMAD UR37, UR4, UR5, UR37 ;  /* 0x00000005042582a4 */ /* 0x000fe4000f8e0225 */
[----:B------:R-:W-:Y:S02]  /*5ff0*/  @!UP0 UIMAD UR36, UR6, UR14, UR36 ;  /* 0x0000000e062482a4 */ /* 0x000fe4000f8e0224 */
[----:B------:R-:W-:Y:S09]  /*6000*/  ULOP3.LUT UP0, URZ, UR61, 0x3f0, URZ, 0xc0, !UPT ;  /* 0x000003f03dff7892 */ /* 0x000ff2000f80c0ff */
[----:B------:R-:W-:Y:S05]  /*6010*/  BRA.U !UP0, `(.L_x_83) ;  /* 0x00000001087c7547 */ /* 0x000fea000b800000 */
[----:B------:R-:W1:Y:S01]  /*6020*/  LDCU.64 UR8, c[0x4][0x80] ;  /* 0x01001000ff0877ac */ /* 0x000e620008000a00 */
[----:B------:R-:W-:Y:S01]  /*6030*/  MOV R16, 0x0 ;  /* 0x0000000000107802 */ /* 0x000fe20000000f00 */
[----:B------:R-:W-:Y:S02]  /*6040*/  HFMA2 R12, -RZ, RZ, 0, 5.9604644775390625e-08 ;  /* 0x00000001ff0c7431 */ /* 0x000fe400000001ff */
[----:B------:R-:W-:Y:S01]  /*6050*/  IMAD.MOV.U32 R8, RZ, RZ, 0x70 ;  /* 0x00000070ff087424 */ /* 0x000fe200078e00ff */
[----:B------:R2:W3:Y:S01]  /*6060*/  LDC.64 R14, c[0x4][R16] ;  /* 0x01000000100e7b82 */ /* 0x0004e20000000a00 */
[----:B------:R-:W4:Y:S01]  /*6070*/  LDCU.64 UR6, c[0x4][0x88] ;  /* 0x01001100ff0677ac */ /* 0x000f220008000a00 */
[----:B------:R-:W-:Y:S01]  /*6080*/  IMAD.MOV.U32 R13, RZ, RZ, RZ ;  /* 0x000000ffff0d7224 */ /* 0x000fe200078e00ff */
[----:B------:R-:W2:Y:S01]  /*6090*/  LDCU.64 UR4, c[0x4][0x8] ;  /* 0x01000100ff0477ac */ /* 0x000ea20008000a00 */
[----:B-1----:R-:W-:Y:S01]  /*60a0*/  MOV R5, UR9 ;  /* 0x0000000900057c02 */ /* 0x002fe20008000f00 */
[----:B------:R-:W-:Y:S01]  /*60b0*/  IMAD.U32 R4, RZ, RZ, UR8 ;  /* 0x00000008ff047e24 */ /* 0x000fe2000f8e00ff */
[----:B----4-:R-:W-:Y:S01]  /*60c0*/  MOV R7, UR7 ;  /* 0x0000000700077c02 */ /* 0x010fe20008000f00 */
[----:B------:R-:W-:Y:S01]  /*60d0*/  IMAD.U32 R6, RZ, RZ, UR6 ;  /* 0x00000006ff067e24 */ /* 0x000fe2000f8e00ff */
[----:B--2---:R-:W-:Y:S01]  /*60e0*/  MOV R11, UR5 ;  /* 0x00000005000b7c02 */ /* 0x004fe20008000f00 */
[----:B------:R-:W-:Y:S02]  /*60f0*/  IMAD.U32 R10, RZ, RZ, UR4 ;  /* 0x00000004ff0a7e24 */ /* 0x000fe4000f8e00ff */
[----:B------:R-:W-:Y:S07]  /*6100*/  LEPC R20, `(.L_x_84) ;  /* 0x000000001014794e */ /* 0x000fee0000000000 */
[----:B---3-5:R-:W-:Y:S05]  /*6110*/  CALL.ABS.NOINC R14 ;  /* 0x000000000e007343 */ /* 0x028fea0003c00000 */
.L_x_84:
[----:B------:R-:W1:Y:S01]  /*6120*/  LDCU.64 UR8, c[0x4][0x80] ;  /* 0x01001000ff0877ac */ /* 0x000e620008000a00 */
[----:B------:R2:W3:Y:S01]  /*6130*/  LDC.64 R14, c[0x4][R16] ;  /* 0x01000000100e7b82 */ /* 0x0004e20000000a00 */
[----:B------:R-:W-:Y:S02]  /*6140*/  HFMA2 R12, -RZ, RZ, 0, 5.9604644775390625e-08 ;  /* 0x00000001ff0c7431 */ /* 0x000fe400000001ff */
[----:B------:R-:W-:Y:S02]  /*6150*/  IMAD.MOV.U32 R8, RZ, RZ, 0x70 ;  /* 0x00000070ff087424 */ /* 0x000fe400078e00ff */
[----:B------:R-:W-:Y:S01]  /*6160*/  IMAD.MOV.U32 R13, RZ, RZ, RZ ;  /* 0x000000ffff0d7224 */ /* 0x000fe200078e00ff */
[----:B------:R-:W4:Y:S01]  /*6170*/  LDCU.64 UR6, c[0x4][0x88] ;  /* 0x01001100ff0677ac */ /* 0x000f220008000a00 */
[----:B------:R-:W5:Y:S01]  /*6180*/  LDCU.64 UR4, c[0x4][0x8] ;  /* 0x01000100ff0477ac */ /* 0x000f620008000a00 */
[----:B-1----:R-:W-:Y:S02]  /*6190*/  MOV R4, UR8 ;  /* 0x0000000800047c02 */ /* 0x002fe40008000f00 */
[----:B------:R-:W-:Y:S02]  /*61a0*/  MOV R5, UR9 ;  /* 0x0000000900057c02 */ /* 0x000fe40008000f00 */
[----:B----4-:R-:W-:Y:S01]  /*61b0*/  MOV R7, UR7 ;  /* 0x0000000700077c02 */ /* 0x010fe20008000f00 */
[----:B------:R-:W-:Y:S01]  /*61c0*/  IMAD.U32 R6, RZ, RZ, UR6 ;  /* 0x00000006ff067e24 */ /* 0x000fe2000f8e00ff */
[----:B-----5:R-:W-:Y:S01]  /*61d0*/  MOV R11, UR5 ;  /* 0x00000005000b7c02 */ /* 0x020fe20008000f00 */
[----:B--2---:R-:W-:Y:S02]  /*61e0*/  IMAD.U32 R10, RZ, RZ, UR4 ;  /* 0x00000004ff0a7e24 */ /* 0x004fe4000f8e00ff */
[----:B------:R-:W-:Y:S07]  /*61f0*/  LEPC R20, `(.L_x_83) ;  /* 0x000000001014794e */ /* 0x000fee0000000000 */
[----:B---3--:R-:W-:Y:S05]  /*6200*/  CALL.ABS.NOINC R14 ;  /* 0x000000000e007343 */ /* 0x008fea0003c00000 */
.L_x_83:
[----:B------:R-:W-:Y:S01]  /*6210*/  R2UR UR5, R66 ;  /* 0x00000000420572ca */ /* 0x000fe200000e0000 */
[----:B------:R-:W-:Y:S01]  /*6220*/  UISETP.NE.U32.AND UP0, UPT, UR62, URZ, UPT ;  /* 0x000000ff3e00728c */ /* 0x000fe2000bf05070 */
[----:B------:R-:W-:Y:S02]  /*6230*/  ISETP.NE.U32.AND P3, PT, R54, RZ, PT ;  /* 0x000000ff3600720c */ /* 0x000fe40003f65070 */
[----:B------:R-:W-:Y:S01]  /*6240*/  R2UR UR4, R65 ;  /* 0x00000000410472ca */ /* 0x000fe200000e0000 */
[----:B------:R-:W-:Y:S01]  /*6250*/  UISETP.NE.AND.EX UP0, UPT, UR63, URZ, UPT, UP0 ;  /* 0x000000ff3f00728c */ /* 0x000fe2000bf05300 */
[----:B------:R-:W-:Y:S02]  /*6260*/  ISETP.NE.AND.EX P3, PT, R55, RZ, PT, P3 ;  /* 0x000000ff3700720c */ /* 0x000fe40003f65330 */
[----:B------:R-:W-:Y:S02]  /*6270*/  ISETP.NE.AND P6, PT, R73, RZ, PT ;  /* 0x000000ff4900720c */ /* 0x000fe40003fc5270 */
[----:B------:R-:W-:Y:S03]  /*6280*/  PLOP3.LUT P0, PT, PT, PT, PT, 0x8, 0x80 ;  /* 0x000000000080781c */ /* 0x000fe60003f0e170 */
[----:B------:R-:W-:Y:S04]  /*6290*/  ISETP.NE.U32.AND P1, PT, RZ, UR5, PT ;  /* 0x00000005ff007c0c */ /* 0x000fe8000bf25070 */
[----:B------:R-:W-:Y:S04]  /*62a0*/  ISETP.NE.AND.EX P1, PT, RZ, UR4, PT, P1 ;  /* 0x00000004ff007c0c */ /* 0x000fe8000bf25310 */
[----:B------:R-:W-:Y:S01]  /*62b0*/  @P6 PLOP3.LUT P0, PT, P3, PT, PT, 0x80, 0x8 ;  /* 0x000000000008681c */ /* 0x000fe20001f0f070 */
[----:B------:R-:W-:Y:S01]  /*62c0*/  @!UPT UIADD3 URZ, UPT, UPT, URZ, URZ, URZ ;  /* 0x000000fffffff290 */ /* 0x000fe2000fffe0ff */
[----:B------:R-:W-:Y:S11]  /*62d0*/  @!P3 BRA `(.L_x_85) ;  /* 0x000000000030b947 */ /* 0x000ff60003800000 */
[----:B------:R-:W-:Y:S01]  /*62e0*/  ISETP.NE.U32.AND P2, PT, R52, RZ, PT ;  /* 0x000000ff3400720c */ /* 0x000fe20003f45070 */
[----:B------:R-:W1:Y:S01]  /*62f0*/  LDCU.64 UR4, c[0x0][0x358] ;  /* 0x00006b00ff0477ac */ /* 0x000e620008000a00 */
[----:B------:R-:W-:Y:S02]  /*6300*/  IMAD.MOV.U32 R63, RZ, RZ, 0x1 ;  /* 0x00000001ff3f7424 */ /* 0x000fe400078e00ff */
[----:B------:R-:W-:Y:S11]  /*6310*/  ISETP.NE.AND.EX P2, PT, R53, RZ, PT, P2 ;  /* 0x000000ff3500720c */ /* 0x000ff60003f45320 */
[----:B------:R-:W-:Y:S02]  /*6320*/  @!UPT UIADD3 URZ, UPT, UPT, URZ, URZ, URZ ;  /* 0x000000fffffff290 */ /* 0x000fe4000fffe0ff */
[----:B------:R-:W2:Y:S01]  /*6330*/  @P2 LDC.64 R4, c[0x0][0x988] ;  /* 0x00026200ff042b82 */ /* 0x000ea20000000a00 */
[----:B------:R-:W-:Y:S04]  /*6340*/  @P2 IMAD R0, R17, R54, RZ ;  /* 0x0000003611002224 */ /* 0x000fe800078e02ff */
[----:B--2---:R-:W-:Y:S04]  /*6350*/  @P2 IMAD.WIDE R4, R0, 0x4, R4 ;  /* 0x0000000400042825 */ /* 0x004fe800078e0204 */
[----:B------:R-:W-:Y:S01]  /*6360*/  HFMA2 R0, -RZ, RZ, 0, 5.9604644775390625e-08 ;  /* 0x00000001ff007431 */ /* 0x000fe200000001ff */
[----:B-1---5:R1:W5:Y:S04]  /*6370*/  @P2 LDG.E R27, desc[UR4][R4.64] ;  /* 0x00000004041b2981 */ /* 0x022368000c1e1900 */
[----:B------:R-:W-:Y:S01]  /*6380*/  @!P2 PRMT R63, R0, 0x7610, R63 ;  /* 0x00007610003fa816 */ /* 0x000fe2000000003f */
[----:B-1----:R-:W2:Y:S06]  /*6390*/  @!P2 LDC R27, c[0x0][0x980] ;  /* 0x00026000ff1bab82 */ /* 0x002eac0000000800 */
.L_x_85:
[----:B------:R-:W-:Y:S05]  /*63a0*/  BRA.U !UP0, `(.L_x_86) ;  /* 0x00000001082c7547 */ /* 0x000fea000b800000 */
[----:B------:R-:W-:Y:S02]  /*63b0*/  R2UR UR5, R68 ;  /* 0x00000000440572ca */ /* 0x000fe400000e0000 */
[----:B------:R-:W-:Y:S11]  /*63c0*/  R2UR UR4, R67 ;  /* 0x00000000430472ca */ /* 0x000ff600000e0000 */
[----:B------:R-:W-:Y:S04]  /*63d0*/  ISETP.NE.U32.AND P2, PT, RZ, UR5, PT ;  /* 0x00000005ff007c0c */ /* 0x000fe8000bf45070 */
[----:B------:R-:W-:Y:S01]  /*63e0*/  ISETP.NE.AND.EX P2, PT, RZ, UR4, PT, P2 ;  /* 0x00000004ff007c0c */ /* 0x000fe2000bf45320 */
[----:B------:R-:W1:Y:S11]  /*63f0*/  LDCU.64 UR4, c[0x0][0x358] ;  /* 0x00006b00ff0477ac */ /* 0x000e760008000a00 */
[----:B------:R-:W-:Y:S01]  /*6400*/  @!UPT UIADD3 URZ, UPT, UPT, URZ, URZ, URZ ;  /* 0x000000fffffff290 */ /* 0x000fe2000fffe0ff */
[----:B------:R-:W3:Y:S01]  /*6410*/  @P2 LDC.64 R4, c[0x0][0x9a8] ;  /* 0x00026a00ff042b82 */ /* 0x000ee20000000a00 */
[----:B------:R-:W-:Y:S04]  /*6420*/  @P2 IMAD R3, R17, UR62, RZ ;  /* 0x0000003e11032c24 */ /* 0x000fe8000f8e02ff */
[----:B---3--:R-:W-:Y:S05]  /*6430*/  @P2 IMAD.WIDE R4, R3, 0x4, R4 ;  /* 0x0000000403042825 */ /* 0x008fea00078e0204 */
[----:B-1---5:R1:W5:Y:S02]  /*6440*/  @P2 LDG.E R24, desc[UR4][R4.64] ;  /* 0x0000000404182981 */ /* 0x022364000c1e1900 */
[----:B-1----:R-:W3:Y:S02]  /*6450*/  @!P2 LDC R24, c[0x0][0x9a0] ;  /* 0x00026800ff18ab82 */ /* 0x002ee40000000800 */
.L_x_86:
[----:B--2--5:R-:W-:Y:S01]  /*6460*/  FSETP.NEU.AND P2, PT, R27, RZ, PT ;  /* 0x000000ff1b00720b */ /* 0x024fe20003f4d000 */
[----:B------:R-:W1:Y:S01]  /*6470*/  LDCU.128 UR12, c[0x0][0xb90] ;  /* 0x00017200ff0c77ac */ /* 0x000e620008000c00 */
[----:B------:R-:W-:Y:S01]  /*6480*/  SEL R4, RZ, 0xffffffff, P1 ;  /* 0xffffffffff047807 */ /* 0x000fe20000800000 */
[----:B------:R-:W-:Y:S01]  /*6490*/  BSSY B1, `(.L_x_87) ;  /* 0x0000066000017945 */ /* 0x000fe20003800000 */
[----:B------:R-:W-:Y:S01]  /*64a0*/  @P6 LOP3.LUT P1, RZ, R63, 0xff, RZ, 0xc0, !PT ;  /* 0x000000ff3fff6812 */ /* 0x000fe2000782c0ff */
[----:B------:R-:W-:Y:S01]  /*64b0*/  IMAD.MOV.U32 R35, RZ, RZ, 0x1 ;  /* 0x00000001ff237424 */ /* 0x000fe200078e00ff */
[----:B------:R-:W-:Y:S01]  /*64c0*/  @P6 SEL R5, RZ, 0xffffffff, P2 ;  /* 0xffffffffff056807 */ /* 0x000fe20001000000 */
[----:B------:R-:W-:Y:S01]  /*64d0*/  IMAD.IADD R25, R23, 0x1, R2 ;  /* 0x0000000117197824 */ /* 0x000fe200078e0202 */
[----:B------:R-:W-:Y:S01]  /*64e0*/  LOP3.LUT R32, R60, 0x1, RZ, 0x3c, !PT ;  /* 0x000000013c207812 */ /* 0x000fe200078e3cff */
[----:B------:R-:W2:Y:S01]  /*64f0*/  LDCU UR11, c[0x0][0xba0] ;  /* 0x00017400ff0b77ac */ /* 0x000ea20008000800 */
[----:B------:R-:W-:Y:S01]  /*6500*/  @P0 SEL R5, R4, R5, !P1 ;  /* 0x0000000504050207 */ /* 0x000fe20004800000 */
[----:B------:R-:W-:Y:S01]  /*6510*/  IMAD.U32 R34, RZ, RZ, UR50 ;  /* 0x00000032ff227e24 */ /* 0x000fe2000f8e00ff */
[----:B------:R-:W-:Y:S01]  /*6520*/  LEA R85, R22, UR49, 0x3 ;  /* 0x0000003116557c11 */ /* 0x000fe2000f8e18ff */
[----:B------:R-:W-:Y:S01]  /*6530*/  USHF.L.U32 UR8, UR51, 0x6, URZ ;  /* 0x0000000633087899 */ /* 0x000fe200080006ff */
[----:B------:R-:W-:Y:S02]  /*6540*/  @P6 LOP3.LUT R5, R5, 0x1, RZ, 0xc0, !PT ;  /* 0x0000000105056812 */ /* 0x000fe400078ec0ff */
[----:B------:R-:W-:Y:S02]  /*6550*/  CS2R R38, SRZ ;  /* 0x0000000000267805 */ /* 0x000fe4000001ff00 */
[----:B------:R-:W-:Y:S02]  /*6560*/  SHF.L.U32 R0, R59, 0x1f, RZ ;  /* 0x0000001f3b007819 */ /* 0x000fe400000006ff */
[----:B------:R-:W-:Y:S02]  /*6570*/  CS2R R36, SRZ ;  /* 0x0000000000247805 */ /* 0x000fe4000001ff00 */
[----:B------:R-:W-:Y:S01]  /*6580*/  ISETP.NE.U32.OR P5, PT, R5, 0x1, !P6 ;  /* 0x000000010500780c */ /* 0x000fe200077a5470 */
[----:B------:R-:W-:Y:S01]  /*6590*/  IMAD.U32 R5, RZ, RZ, UR50 ;  /* 0x00000032ff057e24 */ /* 0x000fe2000f8e00ff */
[----:B------:R-:W-:Y:S01]  /*65a0*/  R2UR UR4, R71 ;  /* 0x00000000470472ca */ /* 0x000fe200000e0000 */
[----:B------:R-:W-:Y:S01]  /*65b0*/  IMAD.U32 R80, RZ, RZ, UR8 ;  /* 0x00000008ff507e24 */ /* 0x000fe2000f8e00ff */
[----:B------:R-:W-:Y:S02]  /*65c0*/  R2UR UR6, R70 ;  /* 0x00000000460672ca */ /* 0x000fe400000e0000 */
[----:B------:R-:W-:Y:S02]  /*65d0*/  CS2R R42, SRZ ;  /* 0x00000000002a7805 */ /* 0x000fe4000001ff00 */
[----:B------:R-:W-:Y:S02]  /*65e0*/  LEA R3, R5, UR49, 0x3 ;  /* 0x0000003105037c11 */ /* 0x000fe4000f8e18ff */
[----:B------:R-:W-:Y:S02]  /*65f0*/  CS2R R40, SRZ ;  /* 0x0000000000287805 */ /* 0x000fe4000001ff00 */
[----:B------:R-:W-:Y:S02]  /*6600*/  R2UR UR10, R72 ;  /* 0x00000000480a72ca */ /* 0x000fe400000e0000 */
[----:B------:R-:W-:Y:S02]  /*6610*/  CS2R R46, SRZ ;  /* 0x00000000002e7805 */ /* 0x000fe4000001ff00 */
[----:B------:R-:W-:Y:S02]  /*6620*/  R2UR UR9, R69 ;  /* 0x00000000450972ca */ /* 0x000fe400000e0000 */
[----:B------:R-:W-:Y:S02]  /*6630*/  CS2R R44, SRZ ;  /* 0x00000000002c7805 */ /* 0x000fe4000001ff00 */
[----:B------:R-:W-:Y:S02]  /*6640*/  LOP3.LUT P4, R81, R63, 0xff, RZ, 0xc0, !PT ;  /* 0x000000ff3f517812 */ /* 0x000fe4000788c0ff */
[----:B------:R-:W-:Y:S02]  /*6650*/  CS2R R50, SRZ ;  /* 0x0000000000327805 */ /* 0x000fe4000001ff00 */
[----:B------:R-:W-:Y:S01]  /*6660*/  @P5 SHF.L.U32 R8, R32, 0x1f, RZ ;  /* 0x0000001f20085819 */ /* 0x000fe200000006ff */
[----:B------:R-:W-:Y:S01]  /*6670*/  UIMAD.WIDE.U32 UR4, UR8, UR4, URZ ;  /* 0x00000004080472a5 */ /* 0x000fe2000f8e00ff */
[----:B------:R-:W-:Y:S02]  /*6680*/  SEL R5, RZ, 0xffffffff, P2 ;  /* 0xffffffffff057807 */ /* 0x000fe40001000000 */
[----:B------:R-:W-:Y:S01]  /*6690*/  CS2R R48, SRZ ;  /* 0x0000000000307805 */ /* 0x000fe2000001ff00 */
[----:B------:R-:W4:Y:S01]  /*66a0*/  @P5 SYNCS.PHASECHK.TRANS64.TRYWAIT P1, [R3+URZ+0xc0], R8 ;  /* 0x0000c008030055a7 */ /* 0x000f2200080211ff */
[----:B------:R-:W-:Y:S01]  /*66b0*/  USHF.R.U32.HI UR5, URZ, UR6, UR5 ;  /* 0x00000006ff057299 */ /* 0x000fe20008011605 */
[----:B------:R-:W-:Y:S01]  /*66c0*/  @P3 SEL R5, R4, R5, !P4 ;  /* 0x0000000504053207 */ /* 0x000fe20006000000 */
[----:B------:R-:W-:Y:S01]  /*66d0*/  UISETP.NE.AND UP0, UPT, UR10, 0x1, UPT ;  /* 0x000000010a00788c */ /* 0x000fe2000bf05270 */
[----:B------:R-:W-:Y:S02]  /*66e0*/  P2R R82, PR, RZ, 0x20 ;  /* 0x00000020ff527803 */ /* 0x000fe40000000000 */
[----:B------:R-:W-:Y:S01]  /*66f0*/  LOP3.LUT R5, R5, 0x1, RZ, 0xc0, !PT ;  /* 0x0000000105057812 */ /* 0x000fe200078ec0ff */
[----:B------:R-:W-:Y:S02]  /*6700*/  USEL UR5, UR8, UR5, !UP0 ;  /* 0x0000000508057287 */ /* 0x000fe4000c000000 */
[----:B------:R-:W-:Y:S04]  /*6710*/  UISETP.NE.AND UP0, UPT, UR9, 0x1, UPT ;  /* 0x000000010900788c */ /* 0x000fe8000bf05270 */
[----:B------:R-:W-:Y:S02]  /*6720*/  IMAD R7, RZ, RZ, -UR5 ;  /* 0x80000005ff077e24 */ /* 0x000fe4000f8e02ff */
[----:B------:R-:W-:Y:S01]  /*6730*/  IMAD.U32 R79, RZ, RZ, UR5 ;  /* 0x00000005ff4f7e24 */ /* 0x000fe2000f8e00ff */
[----:B------:R2:W3:Y:S01]  /*6740*/  SYNCS.PHASECHK.TRANS64.TRYWAIT P0, [R85+URZ+0x110], R0 ;  /* 0x00011000550075a7 */ /* 0x0004e200080011ff */
[----:B-1----:R-:W-:Y:S01]  /*6750*/  UIMAD.WIDE.U32 UR6, UR5, UR12, URZ ;  /* 0x0000000c050672a5 */ /* 0x002fe2000f8e00ff */
[----:B------:R-:W-:Y:S06]  /*6760*/  IMAD R80, R7, UR10, R80 ;  /* 0x0000000a07507c24 */ /* 0x000fec000f8e0250 */
[----:B------:R-:W-:Y:S02]  /*6770*/  UMOV UR4, UR7 ;  /* 0x0000000700047c82 */ /* 0x000fe40008000000 */
[----:B------:R-:W-:Y:S04]  /*6780*/  USHF.R.U32.HI UR4, URZ, UR13, UR4 ;  /* 0x0000000dff047299 */ /* 0x000fe80008011604 */
[----:B------:R-:W-:Y:S02]  /*6790*/  USEL UR4, UR5, UR4, !UP0 ;  /* 0x0000000405047287 */ /* 0x000fe4000c000000 */
[----:B------:R-:W-:Y:S02]  /*67a0*/  UISETP.NE.AND UP0, UPT, UR14, 0x1, UPT ;  /* 0x000000010e00788c */ /* 0x000fe4000bf05270 */
[----:B------:R-:W-:Y:S02]  /*67b0*/  UIMAD.WIDE.U32 UR6, UR4, UR15, URZ ;  /* 0x0000000f040672a5 */ /* 0x000fe4000f8e00ff */
[----:B------:R-:W-:Y:S02]  /*67c0*/  IMAD.U32 R78, RZ, RZ, UR4 ;  /* 0x00000004ff4e7e24 */ /* 0x000fe4000f8e00ff */
[----:B------:R-:W-:Y:S01]  /*67d0*/  PLOP3.LUT P2, PT, PT, PT, UP0, 0x80, 0x8 ;  /* 0x000000000008781c */ /* 0x000fe20003f4f008 */
[----:B------:R-:W-:Y:S02]  /*67e0*/  IMAD R6, RZ, RZ, -UR4 ;  /* 0x80000004ff067e24 */ /* 0x000fe4000f8e02ff */
[----:B------:R-:W-:Y:S01]  /*67f0*/  UMOV UR6, UR7 ;  /* 0x0000000700067c82 */ /* 0x000fe20008000000 */
[----:B------:R-:W-:Y:S01]  /*6800*/  IMAD.U32 R77, RZ, RZ, UR4 ;  /* 0x00000004ff4d7e24 */ /* 0x000fe2000f8e00ff */
[----:B--2---:R-:W-:Y:S01]  /*6810*/  USHF.R.U32.HI UR6, URZ, UR11, UR6 ;  /* 0x0000000bff067299 */ /* 0x004fe20008011606 */
[----:B------:R-:W-:Y:S05]  /*6820*/  IMAD R79, R6, UR9, R79 ;  /* 0x00000009064f7c24 */ /* 0x000fea000f8e024f */
[----:B------:R-:W-:Y:S02]  /*6830*/  SEL R78, R78, UR6, !P2 ;  /* 0x000000064e4e7c07 */ /* 0x000fe4000d000000 */
[----:B------:R-:W-:Y:S03]  /*6840*/  ISETP.NE.U32.AND P2, PT, R5, 0x1, PT ;  /* 0x000000010500780c */ /* 0x000fe60003f45070 */
[----:B------:R-:W-:Y:S01]  /*6850*/  IMAD.MOV R4, RZ, RZ, -R78 ;  /* 0x000000ffff047224 */ /* 0x000fe200078e0a4e */
[----:B------:R-:W-:Y:S03]  /*6860*/  P2R R86, PR, RZ, 0x4 ;  /* 0x00000004ff567803 */ /* 0x000fe60000000000 */
[----:B------:R-:W-:Y:S01]  /*6870*/  IMAD R77, R4, UR14, R77 ;  /* 0x0000000e044d7c24 */ /* 0x000fe2000f8e024d */
[----:B----4-:R-:W-:Y:S01]  /*6880*/  @P5 SEL R35, RZ, 0x1, !P1 ;  /* 0x00000001ff235807 */ /* 0x010fe20004800000 */
[----:B------:R-:W-:Y:S06]  /*6890*/  @!P5 BRA `(.L_x_88) ;  /* 0x000000000094d947 */ /* 0x000fec0003800000 */
[----:B------:R-:W-:Y:S01]  /*68a0*/  HFMA2 R47, -RZ, RZ, 0, 0 ;  /* 0x00000000ff2f7431 */ /* 0x000fe200000001ff */
[----:B------:R-:W-:Y:S01]  /*68b0*/  ISETP.NE.AND P1, PT, R35, RZ, PT ;  /* 0x000000ff2300720c */ /* 0x000fe20003f25270 */
[----:B------:R-:W-:Y:S01]  /*68c0*/  IMAD.U32 R2, RZ, RZ, UR50 ;  /* 0x00000032ff027e24 */ /* 0x000fe2000f8e00ff */
[----:B------:R-:W-:Y:S11]  /*68d0*/  BSSY B0, `(.L_x_89) ;  /* 0x0000005000007945 */ /* 0x000ff60003800000 */
[----:B------:R-:W-:Y:S05]  /*68e0*/  @P1 BRA `(.L_x_90) ;  /* 0x00000000000c1947 */ /* 0x000fea0003800000 */
[----:B------:R-:W-:Y:S04]  /*68f0*/  SHF.L.U32 R4, R32, 0x1f, RZ ;  /* 0x0000001f20047819 */ /* 0x000fe800000006ff */
[----:B------:R-:W1:Y:S02]  /*6900*/  SYNCS.PHASECHK.TRANS64.TRYWAIT P1, [R3+URZ+0xc0], R4 ;  /* 0x0000c004030075a7 */ /* 0x000e6400080211ff */
[----:B-1----:R-:W-:Y:S05]  /*6910*/  @!P1 BRA `(.L_x_91) ;  /* 0x0000002000cc9947 */ /* 0x002fea0003800000 */
.L_x_90:
[----:B------:R-:W-:Y:S05]  /*6920*/  BSYNC B0 ;  /* 0x0000000000007941 */ /* 0x000fea0003800000 */
.L_x_89:
[----:B------:R-:W-:Y:S01]  /*6930*/  ISETP.NE.AND P1, PT, R86, RZ, PT ;  /* 0x000000ff5600720c */ /* 0x000fe20003f25270 */
[----:B------:R-:W-:Y:S01]  /*6940*/  IMAD.MOV.U32 R46, RZ, RZ, RZ ;  /* 0x000000ffff2e7224 */ /* 0x000fe200078e00ff */
[----:B------:R-:W-:Y:S02]  /*6950*/  CS2R R44, SRZ ;  /* 0x00000000002c7805 */ /* 0x000fe4000001ff00 */
[----:B------:R-:W-:Y:S02]  /*6960*/  CS2R R50, SRZ ;  /* 0x0000000000327805 */ /* 0x000fe4000001ff00 */
[----:B------:R-:W-:Y:S02]  /*6970*/  CS2R R48, SRZ ;  /* 0x0000000000307805 */ /* 0x000fe4000001ff00 */
[----:B------:R-:W-:Y:S02]  /*6980*/  CS2R R42, SRZ ;  /* 0x00000000002a7805 */ /* 0x000fe4000001ff00 */
[----:B------:R-:W-:Y:S02]  /*6990*/  CS2R R40, SRZ ;  /* 0x0000000000287805 */ /* 0x000fe4000001ff00 */
[----:B------:R-:W-:Y:S02]  /*69a0*/  CS2R R38, SRZ ;  /* 0x0000000000267805 */ /* 0x000fe4000001ff00 */
[----:B------:R-:W-:Y:S01]  /*69b0*/  CS2R R36, SRZ ;  /* 0x0000000000247805 */ /* 0x000fe2000001ff00 */
[----:B------:R-:W-:Y:S01]  /*69c0*/  @P1 IMAD R5, R2, 0x800, R61 ;  /* 0x0000080002051824 */ /* 0x000fe200078e023d */
[----:B------:R-:W-:Y:S05]  /*69d0*/  @P1 WARPSYNC.ALL ;  /* 0x0000000000001948 */ /* 0x000fea0003800000 */
[----:B------:R-:W-:Y:S01]  /*69e0*/  @P1 LEA R5, R5, UR49, 0x2 ;  /* 0x0000003105051c11 */ /* 0x000fe2000f8e10ff */
[----:B------:R-:W-:Y:S04]  /*69f0*/  UIADD3 UR4, UPT, UPT, UR50, 0x1, URZ ;  /* 0x0000000132047890 */ /* 0x000fe8000fffe0ff */
[----:B------:R2:W4:Y:S01]  /*6a00*/  @P1 LDSM.16.M88.4 R48, [R5+0x400] ;  /* 0x000400000530183b */ /* 0x0005220000000200 */
[----:B------:R-:W-:Y:S01]  /*6a10*/  @P1 VIADD R2, R5, 0x400 ;  /* 0x0000040005021836 */ /* 0x000fe20000000000 */
[----:B------:R-:W-:Y:S01]  /*6a20*/  UISETP.NE.AND UP0, UPT, UR4, 0x3, UPT ;  /* 0x000000030400788c */ /* 0x000fe2000bf05270 */
[C-C-:B-1----:R-:W-:Y:S02]  /*6a30*/  @P1 IMAD R3, R76.reuse, 0x4, R5.reuse ;  /* 0x000000044c031824 */ /* 0x142fe400078e0205 */
[C---:B------:R-:W-:Y:S01]  /*6a40*/  @P1 IMAD R7, R75.reuse, 0x4, R2 ;  /* 0x000000044b071824 */ /* 0x040fe200078e0202 */
[----:B------:R-:W-:Y:S01]  /*6a50*/  USEL UR4, UR4, URZ, UP0 ;  /* 0x000000ff04047287 */ /* 0x000fe20008000000 */
[----:B------:R-:W-:Y:S01]  /*6a60*/  @P1 IMAD R2, R75, 0x4, R5 ;  /* 0x000000044b021824 */ /* 0x000fe200078e0205 */
[----:B------:R2:W1:Y:S01]  /*6a70*/  @P1 LDSM.16.M88.4 R44, [R3+0x400] ;  /* 0x00040000032c183b */ /* 0x0004620000000200 */
[----:B------:R-:W-:Y:S03]  /*6a80*/  @P1 IMAD R4, R76, 0x4, R7 ;  /* 0x000000044c041824 */ /* 0x000fe600078e0207 */
[----:B------:R-:W-:Y:S01]  /*6a90*/  IMAD.U32 R34, RZ, RZ, UR4 ;  /* 0x00000004ff227e24 */ /* 0x000fe2000f8e00ff */
[----:B------:R2:W1:Y:S05]  /*6aa0*/  @P1 LDSM.16.M88.4 R40, [R2+0x400] ;  /* 0x000400000228183b */ /* 0x00046a0000000200 */
[----:B------:R2:W1:Y:S01]  /*6ab0*/  @P1 LDSM.16.M88.4 R36, [R4] ;  /* 0x000000000424183b */ /* 0x0004620000000200 */
[----:B------:R-:W-:Y:S04]  /*6ac0*/  PLOP3.LUT P1, PT, PT, PT, UP0, 0x80, 0x8 ;  /* 0x000000000008781c */ /* 0x000fe80003f2f008 */
[----:B------:R-:W-:Y:S04]  /*6ad0*/  SEL R7, RZ, 0x1, P1 ;  /* 0x00000001ff077807 */ /* 0x000fe80000800000 */
[----:B------:R-:W-:Y:S02]  /*6ae0*/  LOP3.LUT R32, R32, R7, RZ, 0x3c, !PT ;  /* 0x0000000720207212 */ /* 0x000fe400078e3cff */
.L_x_88:
[----:B------:R-:W-:Y:S05]  /*6af0*/  BSYNC B1 ;  /* 0x0000000000017941 */ /* 0x000fea0003800000 */
.L_x_87:
[----:B--2---:R-:W-:Y:S04]  /*6b00*/  SHF.R.U32.HI R3, RZ, 0x15, R25 ;  /* 0x00000015ff037819 */ /* 0x004fe80000011619 */
[----:B------:R-:W-:Y:S01]  /*6b10*/  LOP3.LUT P1, RZ, R3, 0x3, R64, 0x48, !PT ;  /* 0x0000000303ff7812 */ /* 0x000fe20007824840 */
[----:B------:R-:W-:Y:S01]  /*6b20*/  @!UPT UIADD3 URZ, UPT, UPT, URZ, URZ, URZ ;  /* 0x000000fffffff290 */ /* 0x000fe2000fffe0ff */
[----:B---3--:R-:W-:Y:S11]  /*6b30*/  @P0 BRA `(.L_x_92) ;  /* 0x0000000000080947 */ /* 0x008ff60003800000 */
[----:B------:R-:W2:Y:S02]  /*6b40*/  SYNCS.PHASECHK.TRANS64.TRYWAIT P0, [R85+URZ+0x110], R0 ;  /* 0x00011000550075a7 */ /* 0x000ea400080011ff */
[----:B--2---:R-:W-:Y:S05]  /*6b50*/  @!P0 BRA `(.L_x_93) ;  /* 0x0000002000508947 */ /* 0x004fea0003800000 */
.L_x_92:
[----:B------:R-:W-:Y:S05]  /*6b60*/  @!P1 BRA `(.L_x_94) ;  /* 0x0000000000409947 */ /* 0x000fea0003800000 */
[----:B------:R-:W3:Y:S01]  /*6b70*/  LDCU.64 UR8, c[0x4][0x70] ;  /* 0x01000e00ff0877ac */ /* 0x000ee20008000a00 */
[----:B------:R-:W-:Y:S01]  /*6b80*/  MOV R3, 0x0 ;  /* 0x0000000000037802 */ /* 0x000fe20000000f00 */
[----:B------:R-:W-:Y:S02]  /*6b90*/  HFMA2 R12, -RZ, RZ, 0, 5.9604644775390625e-08 ;  /* 0x00000001ff0c7431 */ /* 0x000fe400000001ff */
[----:B------:R-:W-:Y:S02]  /*6ba0*/  IMAD.MOV.U32 R8, RZ, RZ, 0x192 ;  /* 0x00000192ff087424 */ /* 0x000fe400078e00ff */
[----:B------:R-:W-:Y:S01]  /*6bb0*/  IMAD.MOV.U32 R13, RZ, RZ, RZ ;  /* 0x000000ffff0d7224 */ /* 0x000fe200078e00ff */
[----:B------:R-:W5:Y:S01]  /*6bc0*/  LDCU.64 UR6, c[0x4][0x78] ;  /* 0x01000f00ff0677ac */ /* 0x000f620008000a00 */
[----:B------:R-:W1:Y:S01]  /*6bd0*/  LDC.64 R2, c[0x4][R3] ;  /* 0x0100000003027b82 */ /* 0x000e620000000a00 */
[----:B------:R-:W2:Y:S01]  /*6be0*/  LDCU.64 UR4, c[0x4][0x10] ;  /* 0x01000200ff0477ac */ /* 0x000ea20008000a00 */
[----:B---3--:R-:W-:Y:S01]  /*6bf0*/  MOV R5, UR9 ;  /* 0x0000000900057c02 */ /* 0x008fe20008000f00 */
[----:B------:R-:W-:Y:S01]  /*6c00*/  IMAD.U32 R4, RZ, RZ, UR8 ;  /* 0x00000008ff047e24 */ /* 0x000fe2000f8e00ff */
[----:B-----5:R-:W-:Y:S01]  /*6c10*/  MOV R7, UR7 ;  /* 0x0000000700077c02 */ /* 0x020fe20008000f00 */
[----:B------:R-:W-:Y:S01]  /*6c20*/  IMAD.U32 R6, RZ, RZ, UR6 ;  /* 0x00000006ff067e24 */ /* 0x000fe2000f8e00ff */
[----:B--2---:R-:W-:Y:S01]  /*6c30*/  MOV R11, UR5 ;  /* 0x00000005000b7c02 */ /* 0x004fe20008000f00 */
[----:B------:R-:W-:Y:S02]  /*6c40*/  IMAD.U32 R10, RZ, RZ, UR4 ;  /* 0x00000004ff0a7e24 */ /* 0x000fe4000f8e00ff */
[----:B------:R-:W-:Y:S07]  /*6c50*/  LEPC R20, `(.L_x_94) ;  /* 0x000000001014794e */ /* 0x000fee0000000000 */
[----:B-1--4-:R-:W-:Y:S05]  /*6c60*/  CALL.ABS.NOINC R2 ;  /* 0x0000000002007343 */ /* 0x012fea0003c00000 */
.L_x_94:
[----:B----4-:R-:W-:Y:S01]  /*6c70*/  LOP3.LUT R20, R48, 0xffffe000, RZ, 0xc0, !PT ;  /* 0xffffe00030147812 */ /* 0x010fe200078ec0ff */
[----:B------:R-:W-:Y:S05]  /*6c80*/  WARPSYNC.ALL ;  /* 0x0000000000007948 */ /* 0x000fea0003800000 */
[----:B------:R-:W-:Y:S01]  /*6c90*/  R2UR UR4, R25 ;  /* 0x00000000190472ca */ /* 0x000fe200000e0000 */
[----:B------:R-:W-:Y:S01]  /*6ca0*/  IMAD.SHL.U32 R83, R75, 0x4, RZ ;  /* 0x000000044b537824 */ /* 0x000fe200078e00ff */
[----:B------:R-:W-:Y:S01]  /*6cb0*/  LOP3.LUT R21, R49, 0xffffe000, RZ, 0xc0, !PT ;  /* 0xffffe00031157812 */ /* 0x000fe200078ec0ff */
[----:B------:R-:W-:Y:S01]  /*6cc0*/  IMAD.U32 R84, RZ, RZ, UR50 ;  /* 0x00000032ff547e24 */ /* 0x000fe2000f8e00ff */
[----:B------:R-:W-:Y:S01]  /*6cd0*/  LOP3.LUT R26, R50, 0xffffe000, RZ, 0xc0, !PT ;  /* 0xffffe000321a7812 */ /* 0x000fe200078ec0ff */
[----:B------:R-:W-:Y:S01]  /*6ce0*/  BSSY.RECONVERGENT B0, `(.L_x_95) ;  /* 0x000005d000007945 */ /* 0x000fe20003800200 */
[----:B-1----:R-:W-:Y:S01]  /*6cf0*/  LOP3.LUT R33, R46, 0xffffe000, RZ, 0xc0, !PT ;  /* 0xffffe0002e217812 */ /* 0x002fe200078ec0ff */
[----:B------:R-:W-:Y:S01]  /*6d00*/  IMAD R84, R84, 0x800, R61 ;  /* 0x0000080054547824 */ /* 0x000fe200078e023d */
[----:B------:R-:W-:Y:S04]  /*6d10*/  ISETP.NE.AND P0, PT, R62, RZ, PT ;  /* 0x000000ff3e00720c */ /* 0x000fe80003f05270 */
[----:B------:R-:W-:Y:S01]  /*6d20*/  LEA R87, R84, UR49, 0x2 ;  /* 0x0000003154577c11 */ /* 0x000fe2000f8e10ff */
[----:B------:R-:W2:Y:S01]  /*6d30*/  LDTM.16dp128bit.x8 R4, tmem[UR4] ;  /* 0x00000004000479ee */ /* 0x000ea20008180000 */
[----:B------:R-:W-:Y:S02]  /*6d40*/  IMAD.SHL.U32 R84, R76, 0x4, RZ ;  /* 0x000000044c547824 */ /* 0x000fe400078e00ff */
[--C-:B------:R-:W-:Y:S03]  /*6d50*/  IADD3 R89, PT, PT, R83, 0x400, R87.reuse ;  /* 0x0000040053597810 */ /* 0x100fe60007ffe057 */
[C---:B------:R-:W-:Y:S02]  /*6d60*/  IADD3 R90, PT, PT, R84.reuse, 0x400, R87 ;  /* 0x00000400545a7810 */ /* 0x040fe40007ffe057 */
[----:B------:R-:W-:Y:S02]  /*6d70*/  IMAD.IADD R88, R84, 0x1, R89 ;  /* 0x0000000154587824 */ /* 0x000fe400078e0259 */
[C---:B--2---:R-:W-:Y:S01]  /*6d80*/  FMUL R0, R24.reuse, R4 ;  /* 0x0000000418007220 */ /* 0x044fe20000400000 */
[C---:B------:R-:W-:Y:S01]  /*6d90*/  FMUL R2, R24.reuse, R5 ;  /* 0x0000000518027220 */ /* 0x040fe20000400000 */
[C---:B------:R-:W-:Y:S01]  /*6da0*/  FMUL R3, R24.reuse, R6 ;  /* 0x0000000618037220 */ /* 0x040fe20000400000 */
[----:B------:R-:W-:Y:S01]  /*6db0*/  FMUL R7, R24, R7 ;  /* 0x0000000718077220 */ /* 0x000fe20000400000 */
[----:B------:R-:W-:Y:S01]  /*6dc0*/  FFMA R28, R27, R20, R0 ;  /* 0x000000141b1c7223 */ /* 0x000fe20000000000 */
[----:B------:R-:W-:Y:S01]  /*6dd0*/  LOP3.LUT R20, R51, 0xffffe000, RZ, 0xc0, !PT ;  /* 0xffffe00033147812 */ /* 0x000fe200078ec0ff */
[C---:B------:R-:W-:Y:S01]  /*6de0*/  FFMA R29, R27.reuse, R21, R2 ;  /* 0x000000151b1d7223 */ /* 0x040fe20000000002 */
[----:B------:R-:W-:Y:S01]  /*6df0*/  LOP3.LUT R21, R44, 0xffffe000, RZ, 0xc0, !PT ;  /* 0xffffe0002c157812 */ /* 0x000fe200078ec0ff */
[----:B------:R-:W-:Y:S01]  /*6e00*/  FFMA R30, R27, R26, R3 ;  /* 0x0000001a1b1e7223 */ /* 0x000fe20000000003 */
[----:B------:R-:W-:Y:S01]  /*6e10*/  LOP3.LUT R26, R45, 0xffffe000, RZ, 0xc0, !PT ;  /* 0xffffe0002d1a7812 */ /* 0x000fe200078ec0ff */
[C---:B------:R-:W-:Y:S01]  /*6e20*/  FMUL R4, R24.reuse, R8 ;  /* 0x0000000818047220 */ /* 0x040fe20000400000 */
[----:B------:R-:W-:Y:S01]  /*6e30*/  F2FP.TF32.F32.PACK_B R28, R28 ;  /* 0x0000001cff1c723e */ /* 0x000fe200024050ff */
[----:B------:R-:W-:Y:S01]  /*6e40*/  FFMA R31, R27, R20, R7 ;  /* 0x000000141b1f7223 */ /* 0x000fe20000000007 */
[----:B------:R-:W-:Y:S01]  /*6e50*/  LOP3.LUT R20, R47, 0xffffe000, RZ, 0xc0, !PT ;  /* 0xffffe0002f147812 */ /* 0x000fe200078ec0ff */
[C---:B------:R-:W-:Y:S01]  /*6e60*/  FMUL R5, R24.reuse, R9 ;  /* 0x0000000918057220 */ /* 0x040fe20000400000 */
[----:B------:R-:W-:Y:S01]  /*6e70*/  F2FP.TF32.F32.PACK_B R29, R29 ;  /* 0x0000001dff1d723e */ /* 0x000fe200024050ff */
[C---:B------:R-:W-:Y:S01]  /*6e80*/  FMUL R6, R24.reuse, R10 ;  /* 0x0000000a18067220 */ /* 0x040fe20000400000 */
[----:B------:R-:W-:Y:S01]  /*6e90*/  F2FP.TF32.F32.PACK_B R30, R30 ;  /* 0x0000001eff1e723e */ /* 0x000fe200024050ff */
[----:B------:R-:W-:Y:S01]  /*6ea0*/  FMUL R11, R24, R11 ;  /* 0x0000000b180b7220 */ /* 0x000fe20000400000 */
[----:B------:R-:W-:Y:S01]  /*6eb0*/  F2FP.TF32.F32.PACK_B R31, R31 ;  /* 0x0000001fff1f723e */ /* 0x000fe200024050ff */
[C---:B------:R-:W-:Y:S01]  /*6ec0*/  FFMA R4, R27.reuse, R21, R4 ;  /* 0x000000151b047223 */ /* 0x040fe20000000004 */
[----:B------:R-:W-:Y:S01]  /*6ed0*/  LOP3.LUT R21, R40, 0xffffe000, RZ, 0xc0, !PT ;  /* 0xffffe00028157812 */ /* 0x000fe200078ec0ff */
[----:B------:R-:W-:Y:S01]  /*6ee0*/  FFMA R5, R27, R26, R5 ;  /* 0x0000001a1b057223 */ /* 0x000fe20000000005 */
[----:B------:R-:W-:Y:S01]  /*6ef0*/  LOP3.LUT R26, R43, 0xffffe000, RZ, 0xc0, !PT ;  /* 0xffffe0002b1a7812 */ /* 0x000fe200078ec0ff */
[C---:B------:R-:W-:Y:S01]  /*6f00*/  FFMA R6, R27.reuse, R33, R6 ;  /* 0x000000211b067223 */ /* 0x040fe20000000006 */
[----:B------:R-:W-:Y:S01]  /*6f10*/  LOP3.LUT R33, R42, 0xffffe000, RZ, 0xc0, !PT ;  /* 0xffffe0002a217812 */ /* 0x000fe200078ec0ff */
[C---:B------:R-:W-:Y:S01]  /*6f20*/  FMUL R8, R24.reuse, R12 ;  /* 0x0000000c18087220 */ /* 0x040fe20000400000 */
[----:B------:R-:W-:Y:S01]  /*6f30*/  F2FP.TF32.F32.PACK_B R4, R4 ;  /* 0x00000004ff04723e */ /* 0x000fe200024050ff */
[----:B------:R-:W-:Y:S01]  /*6f40*/  FFMA R7, R27, R20, R11 ;  /* 0x000000141b077223 */ /* 0x000fe2000000000b */
[----:B------:R-:W-:Y:S01]  /*6f50*/  LOP3.LUT R20, R41, 0xffffe000, RZ, 0xc0, !PT ;  /* 0xffffe00029147812 */ /* 0x000fe200078ec0ff */
[----:B------:R-:W-:Y:S01]  /*6f60*/  FMUL R9, R24, R13 ;  /* 0x0000000d18097220 */ /* 0x000fe20000400000 */
[----:B------:R-:W-:Y:S01]  /*6f70*/  F2FP.TF32.F32.PACK_B R5, R5 ;  /* 0x00000005ff05723e */ /* 0x000fe200024050ff */
[----:B------:R1:W-:Y:S01]  /*6f80*/  STSM.16.M88.4 [R87+0x400], R28 ;  /* 0x0004001c57007844 */ /* 0x0003e20000000200 */
[----:B------:R-:W-:Y:S01]  /*6f90*/  F2FP.TF32.F32.PACK_B R6, R6 ;  /* 0x00000006ff06723e */ /* 0x000fe200024050ff */
[C---:B------:R-:W-:Y:S01]  /*6fa0*/  FFMA R8, R27.reuse, R21, R8 ;  /* 0x000000151b087223 */ /* 0x040fe20000000008 */
[----:B------:R-:W-:Y:S01]  /*6fb0*/  LOP3.LUT R21, R36, 0xffffe000, RZ, 0xc0, !PT ;  /* 0xffffe00024157812 */ /* 0x000fe200078ec0ff */
[C---:B------:R-:W-:Y:S01]  /*6fc0*/  FMUL R10, R24.reuse, R14 ;  /* 0x0000000e180a7220 */ /* 0x040fe20000400000 */
[C---:B------:R-:W-:Y:S01]  /*6fd0*/  FMUL R15, R24.reuse, R15 ;  /* 0x0000000f180f7220 */ /* 0x040fe20000400000 */
[C---:B------:R-:W-:Y:S01]  /*6fe0*/  FMUL R12, R24.reuse, R16 ;  /* 0x00000010180c7220 */ /* 0x040fe20000400000 */
[C---:B------:R-:W-:Y:S01]  /*6ff0*/  FFMA R9, R27.reuse, R20, R9 ;  /* 0x000000141b097223 */ /* 0x040fe20000000009 */
[C---:B------:R-:W-:Y:S01]  /*7000*/  FFMA R10, R27.reuse, R33, R10 ;  /* 0x000000211b0a7223 */ /* 0x040fe2000000000a */
[C---:B------:R-:W-:Y:S01]  /*7010*/  FFMA R11, R27.reuse, R26, R15 ;  /* 0x0000001a1b0b7223 */ /* 0x040fe2000000000f */
[----:B------:R-:W-:Y:S01]  /*7020*/  FFMA R12, R27, R21, R12 ;  /* 0x000000151b0c7223 */ /* 0x000fe2000000000c */
[----:B------:R-:W-:Y:S01]  /*7030*/  LOP3.LUT R20, R37, 0xffffe000, RZ, 0xc0, !PT ;  /* 0xffffe00025147812 */ /* 0x000fe200078ec0ff */
[----:B------:R-:W-:Y:S01]  /*7040*/  FMUL R13, R24, R17 ;  /* 0x00000011180d7220 */ /* 0x000fe20000400000 */
[----:B------:R-:W-:Y:S01]  /*7050*/  LOP3.LUT R21, R38, 0xffffe000, RZ, 0xc0, !PT ;  /* 0xffffe00026157812 */ /* 0x000fe200078ec0ff */
[C---:B------:R-:W-:Y:S01]  /*7060*/  FMUL R14, R24.reuse, R18 ;  /* 0x00000012180e7220 */ /* 0x040fe20000400000 */
[----:B------:R-:W-:Y:S01]  /*7070*/  LOP3.LUT R26, R39, 0xffffe000, RZ, 0xc0, !PT ;  /* 0xffffe000271a7812 */ /* 0x000fe200078ec0ff */
[----:B------:R-:W-:Y:S01]  /*7080*/  FMUL R19, R24, R19 ;  /* 0x0000001318137220 */ /* 0x000fe20000400000 */
[----:B------:R-:W-:Y:S01]  /*7090*/  F2FP.TF32.F32.PACK_B R7, R7 ;  /* 0x00000007ff07723e */ /* 0x000fe200024050ff */
[C---:B------:R-:W-:Y:S01]  /*70a0*/  FFMA R13, R27.reuse, R20, R13 ;  /* 0x000000141b0d7223 */ /* 0x040fe2000000000d */
[C---:B------:R-:W-:Y:S01]  /*70b0*/  FFMA R14, R27.reuse, R21, R14 ;  /* 0x000000151b0e7223 */ /* 0x040fe2000000000e */
[----:B------:R-:W-:Y:S01]  /*70c0*/  FFMA R15, R27, R26, R19 ;  /* 0x0000001a1b0f7223 */ /* 0x000fe20000000013 */
[----:B------:R-:W-:Y:S01]  /*70d0*/  F2FP.TF32.F32.PACK_B R8, R8 ;  /* 0x00000008ff08723e */ /* 0x000fe200024050ff */
[----:B------:R1:W-:Y:S01]  /*70e0*/  STSM.16.M88.4 [R90], R4 ;  /* 0x000000045a007844 */ /* 0x0003e20000000200 */
[----:B------:R-:W-:Y:S02]  /*70f0*/  F2FP.TF32.F32.PACK_B R9, R9 ;  /* 0x00000009ff09723e */ /* 0x000fe400024050ff */
[----:B------:R-:W-:Y:S02]  /*7100*/  F2FP.TF32.F32.PACK_B R10, R10 ;  /* 0x0000000aff0a723e */ /* 0x000fe400024050ff */
[----:B------:R-:W-:Y:S02]  /*7110*/  F2FP.TF32.F32.PACK_B R11, R11 ;  /* 0x0000000bff0b723e */ /* 0x000fe400024050ff */
[----:B------:R-:W-:Y:S02]  /*7120*/  F2FP.TF32.F32.PACK_B R12, R12 ;  /* 0x0000000cff0c723e */ /* 0x000fe400024050ff */
[----:B------:R-:W-:Y:S01]  /*7130*/  F2FP.TF32.F32.PACK_B R13, R13 ;  /* 0x0000000dff0d723e */ /* 0x000fe200024050ff */
[----:B------:R1:W-:Y:S01]  /*7140*/  STSM.16.M88.4 [R89], R8 ;  /* 0x0000000859007844 */ /* 0x0003e20000000200 */
[----:B------:R-:W-:Y:S02]  /*7150*/  F2FP.TF32.F32.PACK_B R14, R14 ;  /* 0x0000000eff0e723e */ /* 0x000fe400024050ff */
[----:B------:R-:W-:Y:S05]  /*7160*/  F2FP.TF32.F32.PACK_B R15, R15 ;  /* 0x0000000fff0f723e */ /* 0x000fea00024050ff */
[----:B------:R1:W-:Y:S01]  /*7170*/  STSM.16.M88.4 [R88], R12 ;  /* 0x0000000c58007844 */ /* 0x0003e20000000200 */
[----:B------:R-:W-:Y:S01]  /*7180*/  @!PT LDS RZ, [RZ] ;  /* 0x00000000fffff984 */ /* 0x000fe20000000800 */
[----:B------:R-:W-:Y:S01]  /*7190*/  @!PT LDS RZ, [RZ] ;  /* 0x00000000fffff984 */ /* 0x000fe20000000800 */
[----:B------:R-:W-:Y:S01]  /*71a0*/  @!PT LDS RZ, [RZ] ;  /* 0x00000000fffff984 */ /* 0x000fe20000000800 */
[----:B------:R-:W-:Y:S01]  /*71b0*/  @!PT LDS RZ, [RZ] ;  /* 0x00000000fffff984 */ /* 0x000fe20000000800 */
[----:B------:R2:W-:Y:S07]  /*71c0*/  MEMBAR.ALL.CTA ;  /* 0x0000000000007992 */ /* 0x0005ee0000008000 */
[----:B--2---:R-:W2:Y:S02]  /*71d0*/  FENCE.VIEW.ASYNC.S ;  /* 0x00000000000073c6 */ /* 0x004ea40000000000 */
[----:B--2---:R-:W-:Y:S06]  /*71e0*/  BAR.SYNC.DEFER_BLOCKING 0x1, 0x80 ;  /* 0x0042000000007b1d */ /* 0x004fec0000010000 */
[----:B------:R-:W-:Y:S05]  /*71f0*/  @P0 BRA `(.L_x_96) ;  /* 0x00000000002c0947 */ /* 0x000fea0003800000 */
[----:B------:R-:W2:Y:S01]  /*7200*/  LDCU.64 UR6, c[0x0][0x348] ;  /* 0x00006900ff0677ac */ /* 0x000ea20008000a00 */
[----:B------:R-:W-:Y:S02]  /*7210*/  R2UR UR42, R80 ;  /* 0x00000000502a72ca */ /* 0x000fe400000e0000 */
[----:B------:R-:W-:Y:S01]  /*7220*/  R2UR UR43, R79 ;  /* 0x000000004f2b72ca */ /* 0x000fe200000e0000 */
[----:B------:R-:W-:Y:S01]  /*7230*/  ULEA UR5, UR50, UR49, 0xd ;  /* 0x0000003132057291 */ /* 0x000fe2000f8e68ff */
[----:B------:R-:W-:Y:S02]  /*7240*/  R2UR UR44, R77 ;  /* 0x000000004d2c72ca */ /* 0x000fe400000e0000 */
[----:B------:R-:W-:Y:S01]  /*7250*/  R2UR UR45, R78 ;  /* 0x000000004e2d72ca */ /* 0x000fe200000e0000 */
[----:B------:R-:W-:Y:S02]  /*7260*/  UIADD3 UR40, UPT, UPT, UR5, 0x400, URZ ;  /* 0x0000040005287890 */ /* 0x000fe4000fffe0ff */
[----:B--2---:R-:W-:Y:S04]  /*7270*/  UIADD3 UR4, UP0, UPT, UR6, 0x780, URZ ;  /* 0x0000078006047890 */ /* 0x004fe8000ff1e0ff */
[----:B------:R-:W-:Y:S09]  /*7280*/  UIADD3.X UR5, UPT, UPT, URZ, UR7, URZ, UP0, !UPT ;  /* 0x00000007ff057290 */ /* 0x000ff200087fe4ff */
[----:B------:R2:W-:Y:S02]  /*7290*/  UTMASTG.5D.IM2COL [UR40], [UR4] ;  /* 0x00000028040073b5 */ /* 0x0005e40008060000 */
[----:B--2---:R0:W-:Y:S02]  /*72a0*/  UTMACMDFLUSH ;  /* 0x00000000000079b7 */ /* 0x0041e40000000000 */
.L_x_96:
[----:B------:R-:W-:Y:S05]  /*72b0*/  BSYNC.RECONVERGENT B0 ;  /* 0x0000000000007941 */ /* 0x000fea0003800200 */
.L_x_95:
[----:B------:R-:W-:Y:S01]  /*72c0*/  UIADD3 UR42, UPT, UPT, UR50, 0x1, URZ ;  /* 0x00000001322a7890 */ /* 0x000fe2000fffe0ff */
[----:B------:R-:W-:Y:S03]  /*72d0*/  BSSY.RECONVERGENT B0, `(.L_x_97) ;  /* 0x0000005000007945 */ /* 0x000fe60003800200 */
[----:B------:R-:W-:Y:S04]  /*72e0*/  UISETP.NE.AND UP0, UPT, UR42, 0x3, UPT ;  /* 0x000000032a00788c */ /* 0x000fe8000bf05270 */
[----:B------:R-:W-:Y:S01]  /*72f0*/  USEL UR40, UR42, URZ, UP0 ;  /* 0x000000ff2a287287 */ /* 0x000fe20008000000 */
[----:B------:R-:W-:Y:S11]  /*7300*/  @P0 BRA `(.L_x_98) ;  /* 0x0000000000040947 */ /* 0x000ff60003800000 */
[----:B------:R-:W-:Y:S04]  /*7310*/  DEPBAR.LE SB0, 0x1 ;  /* 0x000080400000791a */ /* 0x000fe80000000000 */
.L_x_98:
[----:B------:R-:W-:Y:S05]  /*7320*/  BSYNC.RECONVERGENT B0 ;  /* 0x0000000000007941 */ /* 0x000fea0003800200 */
.L_x_97:
[----:B------:R-:W-:Y:S01]  /*7330*/  BAR.SYNC.DEFER_BLOCKING 0x1, 0x80 ;  /* 0x0042000000007b1d */ /* 0x000fe20000010000 */
[----:B------:R-:W-:Y:S01]  /*7340*/  ISETP.NE.AND P1, PT, R82, RZ, PT ;  /* 0x000000ff5200720c */ /* 0x000fe20003f25270 */
[----:B------:R-:W-:Y:S01]  /*7350*/  UISETP.NE.AND UP0, UPT, UR52, URZ, UPT ;  /* 0x000000ff3400728c */ /* 0x000fe2000bf05270 */
[----:B------:R-:W-:Y:S11]  /*7360*/  LEA R3, R34, UR49, 0x3 ;  /* 0x0000003122037c11 */ /* 0x000ff6000f8e18ff */
[----:B-1----:R-:W-:Y:S01]  /*7370*/  @P1 SHF.L.U32 R4, R32, 0x1f, RZ ;  /* 0x0000001f20041819 */ /* 0x002fe200000006ff */
[----:B------:R-:W-:Y:S06]  /*7380*/  BRA.U !UP0, `(.L_x_99) ;  /* 0x0000000108287547 */ /* 0x000fec000b800000 */
[----:B------:R-:W1:Y:S01]  /*7390*/  S2R R0, SR_CgaCtaId ;  /* 0x0000000000007919 */ /* 0x000e620000008800 */
[----:B------:R-:W-:Y:S05]  /*73a0*/  IMAD.U32 R2, RZ, RZ, UR53 ;  /* 0x00000035ff027e24 */ /* 0x000fea000f8e00ff */
[C---:B------:R-:W-:Y:S01]  /*73b0*/  @P1 LEA R5, R2.reuse, UR49, 0x3 ;  /* 0x0000003102051c11 */ /* 0x040fe2000f8e18ff */
[----:B------:R-:W-:Y:S04]  /*73c0*/  VIADD R2, R2, 0x1 ;  /* 0x0000000102027836 */ /* 0x000fe80000000000 */
[----:B------:R-:W-:Y:S01]  /*73d0*/  @P1 VIADD R5, R5, 0xd8 ;  /* 0x000000d805051836 */ /* 0x000fe20000000000 */
[C---:B------:R-:W-:Y:S04]  /*73e0*/  ISETP.NE.AND P0, PT, R2.reuse, 0x3, PT ;  /* 0x000000030200780c */ /* 0x040fe80003f05270 */
[----:B------:R-:W-:Y:S04]  /*73f0*/  SEL R2, R2, RZ, P0 ;  /* 0x000000ff02027207 */ /* 0x000fe80000000000 */
[----:B------:R-:W-:Y:S02]  /*7400*/  R2UR UR53, R2 ;  /* 0x00000000023572ca */ /* 0x000fe400000e0000 */
[----:B-1----:R-:W-:Y:S04]  /*7410*/  @P1 PRMT R0, R0, 0x654, R5 ;  /* 0x0000065400001816 */ /* 0x002fe80000000005 */
[----:B------:R1:W-:Y:S09]  /*7420*/  @P1 SYNCS.ARRIVE.TRANS64.RED.A1T0 RZ, [R0+URZ], RZ ;  /* 0x000000ff00ff19a7 */ /* 0x0003f200081004ff */
.L_x_99:
[----:B------:R-:W2:Y:S01]  /*7430*/  @P1 SYNCS.PHASECHK.TRANS64.TRYWAIT P0, [R3+URZ+0xc0], R4 ;  /* 0x0000c004030015a7 */ /* 0x000ea200080011ff */
[----:B------:R-:W-:Y:S01]  /*7440*/  BSSY B1, `(.L_x_100) ;  /* 0x0000017000017945 */ /* 0x000fe20003800000 */
[----:B--2---:R-:W-:Y:S03]  /*7450*/  @P1 SEL R35, RZ, 0x1, !P0 ;  /* 0x00000001ff231807 */ /* 0x004fe60004000000 */
[----:B------:R-:W-:Y:S05]  /*7460*/  @!P1 BRA `(.L_x_101) ;  /* 0x0000000000509947 */ /* 0x000fea0003800000 */
[----:B------:R-:W-:Y:S01]  /*7470*/  ISETP.NE.AND P1, PT, R86, RZ, PT ;  /* 0x000000ff5600720c */ /* 0x000fe20003f25270 */
[----:B------:R-:W-:Y:S01]  /*7480*/  BSSY B0, `(.L_x_102) ;  /* 0x000000a000007945 */ /* 0x000fe20003800000 */
[----:B------:R-:W-:Y:S11]  /*7490*/  ISETP.NE.AND P0, PT, R35, RZ, PT ;  /* 0x000000ff2300720c */ /* 0x000ff60003f05270 */
[----:B------:R-:W-:Y:S05]  /*74a0*/  @P1 IMAD R2, R34, 0x800, R61 ;  /* 0x0000080022021824 */ /* 0x000fea00078e023d */
[----:B------:R-:W-:Y:S05]  /*74b0*/  @P1 LEA R2, R2, UR49, 0x2 ;  /* 0x0000003102021c11 */ /* 0x000fea000f8e10ff */
[--C-:B------:R-:W-:Y:S02]  /*74c0*/  @P1 IMAD.IADD R5, R83, 0x1, R2.reuse ;  /* 0x0000000153051824 */ /* 0x100fe400078e0202 */
[----:B-1----:R-:W-:Y:S01]  /*74d0*/  @P1 IMAD.IADD R0, R84, 0x1, R2 ;  /* 0x0000000154001824 */ /* 0x002fe200078e0202 */
[----:B------:R-:W-:Y:S06]  /*74e0*/  @P0 BRA `(.L_x_103) ;  /* 0x00000000000c0947 */ /* 0x000fec0003800000 */
[----:B------:R-:W-:Y:S04]  /*74f0*/  SHF.L.U32 R32, R32, 0x1f, RZ ;  /* 0x0000001f20207819 */ /* 0x000fe800000006ff */
[----:B------:R-:W1:Y:S02]  /*7500*/  SYNCS.PHASECHK.TRANS64.TRYWAIT P0, [R3+URZ+0xc0], R32 ;  /* 0x0000c020030075a7 */ /* 0x000e6400080011ff */
[----:B-1----:R-:W-:Y:S05]  /*7510*/  @!P0 BRA `(.L_x_104) ;  /* 0x0000001400f48947 */ /* 0x002fea0003800000 */
.L_x_103:
[----:B------:R-:W-:Y:S05]  /*7520*/  BSYNC B0 ;  /* 0x0000000000007941 */ /* 0x000fea0003800000 */
.L_x_102:
[----:B------:R-:W-:Y:S11]  /*7530*/  ISETP.NE.AND P0, PT, R86, RZ, PT ;  /* 0x000000ff5600720c */ /* 0x000ff60003f05270 */
[----:B------:R-:W-:Y:S02]  /*7540*/  @!UPT UIADD3 URZ, UPT, UPT, URZ, URZ, URZ ;  /* 0x000000fffffff290 */ /* 0x000fe4000fffe0ff */
[----:B-1----:R-:W-:Y:S01]  /*7550*/  @P0 IADD3 R3, PT, PT, R84, R5, RZ ;  /* 0x0000000554030210 */ /* 0x002fe20007ffe0ff */
[----:B------:R-:W-:Y:S05]  /*7560*/  @P0 WARPSYNC.ALL ;  /* 0x0000000000000948 */ /* 0x000fea0003800000 */
[----:B------:R2:W3:Y:S04]  /*7570*/  @P0 LDSM.16.M88.4 R48, [R2+0x400] ;  /* 0x000400000230083b */ /* 0x0004e80000000200 */
[----:B------:R2:W4:Y:S04]  /*7580*/  @P0 LDSM.16.M88.4 R44, [R0+0x400] ;  /* 0x00040000002c083b */ /* 0x0005280000000200 */
[----:B------:R2:W1:Y:S04]  /*7590*/  @P0 LDSM.16.M88.4 R40, [R5+0x400] ;  /* 0x000400000528083b */ /* 0x0004680000000200 */
[----:B------:R2:W1:Y:S02]  /*75a0*/  @P0 LDSM.16.M88.4 R36, [R3+0x400] ;  /* 0x000400000324083b */ /* 0x0004640000000200 */
.L_x_101:
[----:B------:R-:W-:Y:S05]  /*75b0*/  BSYNC B1 ;  /* 0x0000000000017941 */ /* 0x000fea0003800000 */
.L_x_100:
[----:B--2---:R-:W-:Y:S05]  /*75c0*/  VIADD R3, R25, 0x20 ;  /* 0x0000002019037836 */ /* 0x004fea0000000000 */
[----:B------:R-:W-:Y:S04]  /*75d0*/  SHF.R.U32.HI R3, RZ, 0x15, R3 ;  /* 0x00000015ff037819 */ /* 0x000fe80000011603 */
[----:B------:R-:W-:Y:S11]  /*75e0*/  LOP3.LUT P0, RZ, R3, 0x3, R64, 0x48, !PT ;  /* 0x0000000303ff7812 */ /* 0x000ff60007804840 */
[----:B------:R-:W-:Y:S02]  /*75f0*/  @!UPT UIADD3 URZ, UPT, UPT, URZ, URZ, URZ ;  /* 0x000000fffffff290 */ /* 0x000fe4000fffe0ff */
[----:B------:R-:W-:Y:S05]  /*7600*/  @!P0 BRA `(.L_x_105) ;  /* 0x0000000000408947 */ /* 0x000fea0003800000 */
[----:B------:R-:W2:Y:S01]  /*7610*/  LDCU.64 UR8, c[0x4][0x70] ;  /* 0x01000e00ff0877ac */ /* 0x000ea20008000a00 */
[----:B------:R-:W-:Y:S01]  /*7620*/  MOV R3, 0x0 ;  /* 0x0000000000037802 */ /* 0x000fe20000000f00 */
[----:B------:R-:W-:Y:S02]  /*7630*/  HFMA2 R12, -RZ, RZ, 0, 5.9604644775390625e-08 ;  /* 0x00000001ff0c7431 */ /* 0x000fe400000001ff */
[----:B------:R-:W-:Y:S02]  /*7640*/  IMAD.MOV.U32 R8, RZ, RZ, 0x192 ;  /* 0x00000192ff087424 */ /* 0x000fe400078e00ff */
[----:B------:R-:W-:Y:S01]  /*7650*/  IMAD.MOV.U32 R13, RZ, RZ, RZ ;  /* 0x000000ffff0d7224 */ /* 0x000fe200078e00ff */
[----:B------:R-:W5:Y:S01]  /*7660*/  LDCU.64 UR6, c[0x4][0x78] ;  /* 0x01000f00ff0677ac */ /* 0x000f620008000a00 */
[----:B------:R-:W1:Y:S01]  /*7670*/  LDC.64 R2, c[0x4][R3] ;  /* 0x0100000003027b82 */ /* 0x000e620000000a00 */
[----:B------:R-:W3:Y:S01]  /*7680*/  LDCU.64 UR4, c[0x4][0x10] ;  /* 0x01000200ff0477ac */ /* 0x000ee20008000a00 */
[----:B--2---:R-:W-:Y:S01]  /*7690*/  MOV R5, UR9 ;  /* 0x0000000900057c02 */ /* 0x004fe20008000f00 */
[----:B------:R-:W-:Y:S01]  /*76a0*/  IMAD.U32 R4, RZ, RZ, UR8 ;  /* 0x00000008ff047e24 */ /* 0x000fe2000f8e00ff */
[----:B-----5:R-:W-:Y:S01]  /*76b0*/  MOV R7, UR7 ;  /* 0x0000000700077c02 */ /* 0x020fe20008000f00 */
[----:B------:R-:W-:Y:S01]  /*76c0*/  IMAD.U32 R6, RZ, RZ, UR6 ;  /* 0x00000006ff067e24 */ /* 0x000fe2000f8e00ff */
[----:B---3--:R-:W-:Y:S01]  /*76d0*/  MOV R11, UR5 ;  /* 0x00000005000b7c02 */ /* 0x008fe20008000f00 */
[----:B------:R-:W-:Y:S02]  /*76e0*/  IMAD.U32 R10, RZ, RZ, UR4 ;  /* 0x00000004ff0a7e24 */ /* 0x000fe4000f8e00ff */
[----:B------:R-:W-:Y:S07]  /*76f0*/  LEPC R20, `(.L_x_105) ;  /* 0x000000001014794e */ /* 0x000fee0000000000 */
[----:B-1--4-:R-:W-:Y:S05]  /*7700*/  CALL.ABS.NOINC R2 ;  /* 0x0000000002007343 */ /* 0x012fea0003c00000 */
.L_x_105:
[----:B------:R-:W-:Y:S01]  /*7710*/  ISETP.NE.AND P1, PT, R62, RZ, PT ;  /* 0x000000ff3e00720c */ /* 0x000fe20003f25270 */
[----:B------:R-:W-:Y:S05]  /*7720*/  WARPSYNC.ALL ;  /* 0x0000000000007948 */ /* 0x000fea0003800000 */
[----:B------:R-:W-:Y:S01]  /*7730*/  R2UR UR4, R25 ;  /* 0x00000000190472ca */ /* 0x000fe200000e0000 */
[----:B------:R-:W2:Y:S01]  /*7740*/  S2UR UR5, SR_CgaCtaId ;  /* 0x00000000000579c3 */ /* 0x000ea20000008800 */
[----:B-1-3--:R-:W-:Y:S01]  /*7750*/  LOP3.LUT R0, R48, 0xffffe000, RZ, 0xc0, !PT ;  /* 0xffffe00030007812 */ /* 0x00afe200078ec0ff */
[----:B------:R-:W-:Y:S01]  /*7760*/  IMAD.U32 R86, RZ, RZ, UR40 ;  /* 0x00000028ff567e24 */ /* 0x000fe2000f8e00ff */
[----:B------:R-:W-:Y:S01]  /*7770*/  LOP3.LUT R2, R49, 0xffffe000, RZ, 0xc0, !PT ;  /* 0xffffe00031027812 */ /* 0x000fe200078ec0ff */
[----:B------:R-:W-:Y:S01]  /*7780*/  BSSY.RECONVERGENT B0, `(.L_x_106) ;  /* 0x0000062000007945 */ /* 0x000fe20003800200 */
[----:B------:R-:W-:Y:S01]  /*7790*/  LOP3.LUT R3, R50, 0xffffe000, RZ, 0xc0, !PT ;  /* 0xffffe00032037812 */ /* 0x000fe200078ec0ff */
[----:B------:R-:W-:Y:S01]  /*77a0*/  IMAD R86, R86, 0x800, R61 ;  /* 0x0000080056567824 */ /* 0x000fe200078e023d */
[----:B------:R-:W-:Y:S02]  /*77b0*/  LOP3.LUT R20, R51, 0xffffe000, RZ, 0xc0, !PT ;  /* 0xffffe00033147812 */ /* 0x000fe400078ec0ff */
[----:B----4-:R-:W-:Y:S02]  /*77c0*/  LOP3.LUT R21, R44, 0xffffe000, RZ, 0xc0, !PT ;  /* 0xffffe0002c157812 */ /* 0x010fe400078ec0ff */
[----:B------:R-:W-:Y:S01]  /*77d0*/  LOP3.LUT R26, R45, 0xffffe000, RZ, 0xc0, !PT ;  /* 0xffffe0002d1a7812 */ /* 0x000fe200078ec0ff */
[----:B------:R-:W1:Y:S01]  /*77e0*/  LDTM.16dp128bit.x8 R4, tmem[UR4+0x20] ;  /* 0x00002004000479ee */ /* 0x000e620008180000 */
[----:B------:R-:W-:Y:S01]  /*77f0*/  R2UR UR4, R85 ;  /* 0x00000000550472ca */ /* 0x000fe200000e0000 */
[----:B------:R-:W-:Y:S01]  /*7800*/  NOP ;  /* 0x0000000000007918 */ /* 0x000fe20000000000 */
[----:B------:R-:W-:Y:S02]  /*7810*/  LOP3.LUT R29, R46, 0xffffe000, RZ, 0xc0, !PT ;  /* 0xffffe0002e1d7812 */ /* 0x000fe400078ec0ff */
[----:B------:R-:W-:Y:S02]  /*7820*/  LOP3.LUT R28, R47, 0xffffe000, RZ, 0xc0, !PT ;  /* 0xffffe0002f1c7812 */ /* 0x000fe400078ec0ff */
[----:B------:R-:W-:Y:S02]  /*7830*/  LOP3.LUT R31, R40, 0xffffe000, RZ, 0xc0, !PT ;  /* 0xffffe000281f7812 */ /* 0x000fe400078ec0ff */
[----:B------:R-:W-:Y:S02]  /*7840*/  LOP3.LUT R30, R41, 0xffffe000, RZ, 0xc0, !PT ;  /* 0xffffe000291e7812 */ /* 0x000fe400078ec0ff */
[----:B------:R-:W-:Y:S02]  /*7850*/  LOP3.LUT R33, R42, 0xffffe000, RZ, 0xc0, !PT ;  /* 0xffffe0002a217812 */ /* 0x000fe400078ec0ff */
[----:B------:R-:W-:Y:S01]  /*7860*/  LOP3.LUT R32, R43, 0xffffe000, RZ, 0xc0, !PT ;  /* 0xffffe0002b207812 */ /* 0x000fe200078ec0ff */
[----:B------:R-:W-:Y:S01]  /*7870*/  UIADD3 UR4, UPT, UPT, UR4, 0x120, URZ ;  /* 0x0000012004047890 */ /* 0x000fe2000fffe0ff */
[----:B------:R-:W-:Y:S02]  /*7880*/  LOP3.LUT R35, R36, 0xffffe000, RZ, 0xc0, !PT ;  /* 0xffffe00024237812 */ /* 0x000fe400078ec0ff */
[----:B------:R-:W-:Y:S02]  /*7890*/  LOP3.LUT R34, R37, 0xffffe000, RZ, 0xc0, !PT ;  /* 0xffffe00025227812 */ /* 0x000fe400078ec0ff */
[----:B------:R-:W-:Y:S02]  /*78a0*/  LEA R86, R86, UR49, 0x2 ;  /* 0x0000003156567c11 */ /* 0x000fe4000f8e10ff */
[----:B------:R-:W-:Y:S02]  /*78b0*/  LOP3.LUT R37, R38, 0xffffe000, RZ, 0xc0, !PT ;  /* 0xffffe00026257812 */ /* 0x000fe400078ec0ff */
[----:B------:R-:W-:Y:S01]  /*78c0*/  LOP3.LUT R36, R39, 0xffffe000, RZ, 0xc0, !PT ;  /* 0xffffe00027247812 */ /* 0x000fe200078ec0ff */
[----:B-1----:R-:W-:Y:S01]  /*78d0*/  FMUL R4, R24, R4 ;  /* 0x0000000418047220 */ /* 0x002fe20000400000 */
[--C-:B------:R-:W-:Y:S01]  /*78e0*/  IADD3 R85, PT, PT, R84, 0x400, R86.reuse ;  /* 0x0000040054557810 */ /* 0x100fe20007ffe056 */
[C---:B------:R-:W-:Y:S01]  /*78f0*/  FMUL R5, R24.reuse, R5 ;  /* 0x0000000518057220 */ /* 0x040fe20000400000 */
[----:B------:R-:W-:Y:S01]  /*7900*/  IADD3 R83, PT, PT, R83, 0x400, R86 ;  /* 0x0000040053537810 */ /* 0x000fe20007ffe056 */
[C---:B------:R-:W-:Y:S01]  /*7910*/  FMUL R6, R24.reuse, R6 ;  /* 0x0000000618067220 */ /* 0x040fe20000400000 */
[C---:B------:R-:W-:Y:S01]  /*7920*/  FMUL R7, R24.reuse, R7 ;  /* 0x0000000718077220 */ /* 0x040fe20000400000 */
[C---:B------:R-:W-:Y:S01]  /*7930*/  FFMA R4, R27.reuse, R0, R4 ;  /* 0x000000001b047223 */ /* 0x040fe20000000004 */
[C---:B------:R-:W-:Y:S01]  /*7940*/  FMUL R8, R24.reuse, R8 ;  /* 0x0000000818087220 */ /* 0x040fe20000400000 */
[C---:B------:R-:W-:Y:S01]  /*7950*/  FFMA R5, R27.reuse, R2, R5 ;  /* 0x000000021b057223 */ /* 0x040fe20000000005 */
[C---:B------:R-:W-:Y:S01]  /*7960*/  FMUL R9, R24.reuse, R9 ;  /* 0x0000000918097220 */ /* 0x040fe20000400000 */
[C---:B------:R-:W-:Y:S01]  /*7970*/  FFMA R6, R27.reuse, R3, R6 ;  /* 0x000000031b067223 */ /* 0x040fe20000000006 */
[----:B------:R-:W-:Y:S01]  /*7980*/  F2FP.TF32.F32.PACK_B R4, R4 ;  /* 0x00000004ff04723e */ /* 0x000fe200024050ff */
[C---:B------:R-:W-:Y:S01]  /*7990*/  FMUL R10, R24.reuse, R10 ;  /* 0x0000000a180a7220 */ /* 0x040fe20000400000 */
[----:B------:R-:W-:Y:S01]  /*79a0*/  F2FP.TF32.F32.PACK_B R5, R5 ;  /* 0x00000005ff05723e */ /* 0x000fe200024050ff */
[C---:B------:R-:W-:Y:S01]  /*79b0*/  FFMA R7, R27.reuse, R20, R7 ;  /* 0x000000141b077223 */ /* 0x040fe20000000007 */
[C---:B------:R-:W-:Y:S01]  /*79c0*/  FMUL R11, R24.reuse, R11 ;  /* 0x0000000b180b7220 */ /* 0x040fe20000400000 */
[----:B--2---:R-:W-:Y:S01]  /*79d0*/  UPRMT UR4, UR5, 0x654, UR4 ;  /* 0x0000065405047896 */ /* 0x004fe20008000004 */
[C---:B------:R-:W-:Y:S01]  /*79e0*/  FFMA R8, R27.reuse, R21, R8 ;  /* 0x000000151b087223 */ /* 0x040fe20000000008 */
[C---:B------:R-:W-:Y:S01]  /*79f0*/  FMUL R12, R24.reuse, R12 ;  /* 0x0000000c180c7220 */ /* 0x040fe20000400000 */
[C---:B------:R-:W-:Y:S01]  /*7a00*/  FFMA R9, R27.reuse, R26, R9 ;  /* 0x0000001a1b097223 */ /* 0x040fe20000000009 */
[C---:B------:R-:W-:Y:S01]  /*7a10*/  FMUL R13, R24.reuse, R13 ;  /* 0x0000000d180d7220 */ /* 0x040fe20000400000 */
[C---:B------:R-:W-:Y:S01]  /*7a20*/  FFMA R10, R27.reuse, R29, R10 ;  /* 0x0000001d1b0a7223 */ /* 0x040fe2000000000a */
[C---:B------:R-:W-:Y:S01]  /*7a30*/  FMUL R14, R24.reuse, R14 ;  /* 0x0000000e180e7220 */ /* 0x040fe20000400000 */
[C---:B------:R-:W-:Y:S01]  /*7a40*/  FFMA R11, R27.reuse, R28, R11 ;  /* 0x0000001c1b0b7223 */ /* 0x040fe2000000000b */
[C---:B------:R-:W-:Y:S01]  /*7a50*/  FMUL R15, R24.reuse, R15 ;  /* 0x0000000f180f7220 */ /* 0x040fe20000400000 */
[----:B------:R-:W-:Y:S01]  /*7a60*/  F2FP.TF32.F32.PACK_B R6, R6 ;  /* 0x00000006ff06723e */ /* 0x000fe200024050ff */
[C---:B------:R-:W-:Y:S01]  /*7a70*/  FFMA R12, R27.reuse, R31, R12 ;  /* 0x0000001f1b0c7223 */ /* 0x040fe2000000000c */
[----:B------:R-:W-:Y:S01]  /*7a80*/  F2FP.TF32.F32.PACK_B R7, R7 ;  /* 0x00000007ff07723e */ /* 0x000fe200024050ff */
[C---:B------:R-:W-:Y:S01]  /*7a90*/  FMUL R16, R24.reuse, R16 ;  /* 0x0000001018107220 */ /* 0x040fe20000400000 */
[C---:B------:R-:W-:Y:S01]  /*7aa0*/  FFMA R13, R27.reuse, R30, R13 ;  /* 0x0000001e1b0d7223 */ /* 0x040fe2000000000d */
[C---:B------:R-:W-:Y:S01]  /*7ab0*/  FMUL R17, R24.reuse, R17 ;  /* 0x0000001118117220 */ /* 0x040fe20000400000 */
[C---:B------:R-:W-:Y:S01]  /*7ac0*/  FFMA R14, R27.reuse, R33, R14 ;  /* 0x000000211b0e7223 */ /* 0x040fe2000000000e */
[C---:B------:R-:W-:Y:S01]  /*7ad0*/  FMUL R18, R24.reuse, R18 ;  /* 0x0000001218127220 */ /* 0x040fe20000400000 */
[C---:B------:R-:W-:Y:S01]  /*7ae0*/  FFMA R15, R27.reuse, R32, R15 ;  /* 0x000000201b0f7223 */ /* 0x040fe2000000000f */
[----:B------:R-:W-:Y:S01]  /*7af0*/  FMUL R19, R24, R19 ;  /* 0x0000001318137220 */ /* 0x000fe20000400000 */
[----:B------:R-:W-:Y:S01]  /*7b00*/  F2FP.TF32.F32.PACK_B R8, R8 ;  /* 0x00000008ff08723e */ /* 0x000fe200024050ff */
[C---:B------:R-:W-:Y:S01]  /*7b10*/  FFMA R16, R27.reuse, R35, R16 ;  /* 0x000000231b107223 */ /* 0x040fe20000000010 */
[----:B------:R-:W-:Y:S01]  /*7b20*/  F2FP.TF32.F32.PACK_B R9, R9 ;  /* 0x00000009ff09723e */ /* 0x000fe200024050ff */
[----:B------:R-:W-:Y:S01]  /*7b30*/  SYNCS.ARRIVE.TRANS64.RED.A1T0 RZ, [UR4], RZ ;  /* 0x000000ffffff79a7 */ /* 0x000fe20008100404 */
[----:B------:R1:W-:Y:S01]  /*7b40*/  STSM.16.M88.4 [R86+0x400], R4 ;  /* 0x0004000456007844 */ /* 0x0003e20000000200 */
[----:B------:R-:W-:Y:S01]  /*7b50*/  F2FP.TF32.F32.PACK_B R10, R10 ;  /* 0x0000000aff0a723e */ /* 0x000fe200024050ff */
[C---:B------:R-:W-:Y:S01]  /*7b60*/  FFMA R17, R27.reuse, R34, R17 ;  /* 0x000000221b117223 */ /* 0x040fe20000000011 */
[----:B------:R-:W-:Y:S01]  /*7b70*/  F2FP.TF32.F32.PACK_B R11, R11 ;  /* 0x0000000bff0b723e */ /* 0x000fe200024050ff */
[C---:B------:R-:W-:Y:S01]  /*7b80*/  FFMA R18, R27.reuse, R37, R18 ;  /* 0x000000251b127223 */ /* 0x040fe20000000012 */
[----:B------:R-:W-:Y:S01]  /*7b90*/  FFMA R19, R27, R36, R19 ;  /* 0x000000241b137223 */ /* 0x000fe20000000013 */
[----:B------:R-:W-:Y:S01]  /*7ba0*/  F2FP.TF32.F32.PACK_B R12, R12 ;  /* 0x0000000cff0c723e */ /* 0x000fe200024050ff */
[----:B------:R-:W-:Y:S01]  /*7bb0*/  IMAD.IADD R84, R84, 0x1, R83 ;  /* 0x0000000154547824 */ /* 0x000fe200078e0253 */
        /* <DEDUP_REMOVED lines=22> */
[----:B------:R-:W-:Y:S01]  /*7d20*/  R2UR UR12, R77 ;  /* 0x000000004d0c72ca */ /* 0x000fe200000e0000 */
[----:B------:R-:W-:Y:S01]  /*7d30*/  UIADD3 UR9, UPT, UPT, UR41, 0x20, URZ ;  /* 0x0000002029097890 */ /* 0x000fe2000fffe0ff */
[----:B------:R-:W-:Y:S01]  /*7d40*/  R2UR UR13, R78 ;  /* 0x000000004e0d72ca */ /* 0x000fe200000e0000 */
[----:B------:R-:W-:Y:S02]  /*7d50*/  UIADD3 UR8, UPT, UPT, UR5, 0x400, URZ ;  /* 0x0000040005087890 */ /* 0x000fe4000fffe0ff */
[----:B--2---:R-:W-:Y:S04]  /*7d60*/  UIADD3 UR4, UP0, UPT, UR6, 0x780, URZ ;  /* 0x0000078006047890 */ /* 0x004fe8000ff1e0ff */
[----:B------:R-:W-:Y:S09]  /*7d70*/  UIADD3.X UR5, UPT, UPT, URZ, UR7, URZ, UP0, !UPT ;  /* 0x00000007ff057290 */ /* 0x000ff200087fe4ff */
[----:B------:R2:W-:Y:S02]  /*7d80*/  UTMASTG.5D.IM2COL [UR8], [UR4] ;  /* 0x00000008040073b5 */ /* 0x0005e40008060000 */
[----:B--2---:R0:W-:Y:S02]  /*7d90*/  UTMACMDFLUSH ;  /* 0x00000000000079b7 */ /* 0x0041e40000000000 */
.L_x_107:
[----:B------:R-:W-:Y:S05]  /*7da0*/  BSYNC.RECONVERGENT B0 ;  /* 0x0000000000007941 */ /* 0x000fea0003800200 */
.L_x_106:
[----:B------:R-:W-:Y:S01]  /*7db0*/  UIADD3 UR4, UPT, UPT, UR40, 0x1, URZ ;  /* 0x0000000128047890 */ /* 0x000fe2000fffe0ff */
[----:B------:R-:W-:Y:S03]  /*7dc0*/  BSSY.RECONVERGENT B0, `(.L_x_108) ;  /* 0x0000008000007945 */ /* 0x000fe60003800200 */
[----:B------:R-:W-:Y:S04]  /*7dd0*/  UISETP.NE.AND UP0, UPT, UR4, 0x3, UPT ;  /* 0x000000030400788c */ /* 0x000fe8000bf05270 */
[----:B------:R-:W-:Y:S02]  /*7de0*/  UISETP.EQ.XOR UP1, UPT, UR42, 0x3, !UP0 ;  /* 0x000000032a00788c */ /* 0x000fe4000c722a70 */
[----:B------:R-:W-:Y:S04]  /*7df0*/  USEL UR50, UR4, URZ, UP0 ;  /* 0x000000ff04327287 */ /* 0x000fe80008000000 */
[----:B------:R-:W-:Y:S01]  /*7e00*/  PLOP3.LUT P0, PT, PT, PT, UP1, 0x80, 0x8 ;  /* 0x000000000008781c */ /* 0x000fe20003f0f018 */
[----:B------:R-:W-:Y:S01]  /*7e10*/  @!UPT UIADD3 URZ, UPT, UPT, URZ, URZ, URZ ;  /* 0x000000fffffff290 */ /* 0x000fe2000fffe0ff */
[----:B------:R-:W-:Y:S11]  /*7e20*/  @P1 BRA `(.L_x_109) ;  /* 0x0000000000041947 */ /* 0x000ff60003800000 */
[----:B------:R-:W-:Y:S04]  /*7e30*/  DEPBAR.LE SB0, 0x1 ;  /* 0x000080400000791a */ /* 0x000fe80000000000 */
.L_x_109:
[----:B------:R-:W-:Y:S05]  /*7e40*/  BSYNC.RECONVERGENT B0 ;  /* 0x0000000000007941 */ /* 0x000fea0003800200 */
.L_x_108:
[----:B------:R-:W-:Y:S01]  /*7e50*/  BAR.SYNC.DEFER_BLOCKING 0x1, 0x80 ;  /* 0x0042000000007b1d */ /* 0x000fe20000010000 */
[----:B------:R-:W-:Y:S01]  /*7e60*/  SEL R3, RZ, 0x1, !P0 ;  /* 0x00000001ff037807 */ /* 0x000fe20004000000 */
[----:B------:R-:W-:Y:S01]  /*7e70*/  UISETP.NE.AND UP0, UPT, UR52, -0x2, UPT ;  /* 0xfffffffe3400788c */ /* 0x000fe2000bf05270 */
[----:B------:R-:W-:Y:S02]  /*7e80*/  VIADD R0, R22, 0x1 ;  /* 0x0000000116007836 */ /* 0x000fe40000000000 */
[----:B------:R-:W-:Y:S06]  /*7e90*/  LOP3.LUT R60, R60, R3, RZ, 0x3c, !PT ;  /* 0x000000033c3c7212 */ /* 0x000fec00078e3cff */
[----:B------:R-:W-:Y:S05]  /*7ea0*/  BRA.U !UP0, `(.L_x_110) ;  /* 0x00000001082c7547 */ /* 0x000fea000b800000 */
[----:B------:R-:W-:Y:S01]  /*7eb0*/  ISETP.NE.AND P1, PT, R82, RZ, PT ;  /* 0x000000ff5200720c */ /* 0x000fe20003f25270 */
[----:B------:R-:W2:Y:S01]  /*7ec0*/  S2R R2, SR_CgaCtaId ;  /* 0x0000000000027919 */ /* 0x000ea20000008800 */
[----:B------:R-:W-:Y:S11]  /*7ed0*/  IMAD.U32 R3, RZ, RZ, UR53 ;  /* 0x00000035ff037e24 */ /* 0x000ff6000f8e00ff */
[C---:B-1----:R-:W-:Y:S01]  /*7ee0*/  @P1 LEA R5, R3.reuse, UR49, 0x3 ;  /* 0x0000003103051c11 */ /* 0x042fe2000f8e18ff */
[----:B------:R-:W-:Y:S04]  /*7ef0*/  VIADD R3, R3, 0x1 ;  /* 0x0000000103037836 */ /* 0x000fe80000000000 */
[----:B------:R-:W-:Y:S01]  /*7f00*/  @P1 VIADD R5, R5, 0xd8 ;  /* 0x000000d805051836 */ /* 0x000fe20000000000 */
[C---:B------:R-:W-:Y:S04]  /*7f10*/  ISETP.NE.AND P0, PT, R3.reuse, 0x3, PT ;  /* 0x000000030300780c */ /* 0x040fe80003f05270 */
[----:B------:R-:W-:Y:S04]  /*7f20*/  SEL R3, R3, RZ, P0 ;  /* 0x000000ff03037207 */ /* 0x000fe80000000000 */
[----:B------:R-:W-:Y:S02]  /*7f30*/  R2UR UR53, R3 ;  /* 0x00000000033572ca */ /* 0x000fe400000e0000 */
[----:B--2---:R-:W-:Y:S04]  /*7f40*/  @P1 PRMT R2, R2, 0x654, R5 ;  /* 0x0000065402021816 */ /* 0x004fe80000000005 */
[----:B------:R2:W-:Y:S09]  /*7f50*/  @P1 SYNCS.ARRIVE.TRANS64.RED.A1T0 RZ, [R2+URZ], RZ ;  /* 0x000000ff02ff19a7 */ /* 0x0005f200081004ff */
.L_x_110:
[----:B------:R-:W-:Y:S01]  /*7f60*/  R2UR UR5, R56 ;  /* 0x00000000380572ca */ /* 0x000fe200000e0000 */
[----:B------:R-:W-:Y:S01]  /*7f70*/  UISETP.NE.AND UP0, UPT, UR60, URZ, UPT ;  /* 0x000000ff3c00728c */ /* 0x000fe2000bf05270 */
[----:B------:R-:W-:Y:S01]  /*7f80*/  R2UR UR4, R57 ;  /* 0x00000000390472ca */ /* 0x000fe200000e0000 */
[----:B-1----:R-:W-:Y:S01]  /*7f90*/  IMAD.MOV.U32 R17, RZ, RZ, R74 ;  /* 0x000000ffff117224 */ /* 0x002fe200078e004a */
[----:B------:R-:W-:Y:S01]  /*7fa0*/  ISETP.NE.AND P0, PT, R0, 0x2, PT ;  /* 0x000000020000780c */ /* 0x000fe20003f05270 */
[----:B------:R-:W-:Y:S01]  /*7fb0*/  UIADD3 UR52, UPT, UPT, UR52, 0x2, URZ ;  /* 0x0000000234347890 */ /* 0x000fe2000fffe0ff */
[----:B------:R-:W-:Y:S02]  /*7fc0*/  LOP3.LUT R58, R58, 0x1, RZ, 0x3c, !PT ;  /* 0x000000013a3a7812 */ /* 0x000fe400078e3cff */
[----:B--2---:R-:W-:Y:S02]  /*7fd0*/  SEL R2, RZ, 0x1, P0 ;  /* 0x00000001ff027807 */ /* 0x004fe40000000000 */
[----:B------:R-:W-:Y:S02]  /*7fe0*/  SEL R22, R0, RZ, P0 ;  /* 0x000000ff00167207 */ /* 0x000fe40000000000 */
[----:B------:R-:W-:Y:S01]  /*7ff0*/  LOP3.LUT R59, R59, R2, RZ, 0x3c, !PT ;  /* 0x000000023b3b7212 */ /* 0x000fe200078e3cff */
[----:B------:R-:W-:Y:S02]  /*8000*/  UIADD3 UR22, UPT, UPT, UR36, UR5, URZ ;  /* 0x0000000524167290 */ /* 0x000fe4000fffe0ff */
[----:B------:R-:W-:Y:S01]  /*8010*/  UIADD3 UR51, UPT, UPT, UR37, UR4, URZ ;  /* 0x0000000425337290 */ /* 0x000fe2000fffe0ff */
[----:B------:R-:W-:Y:S11]  /*8020*/  BRA.U UP0, `(.L_x_111) ;  /* 0xffffffd900647547 */ /* 0x000ff6000b83ffff */
[----:B------:R-:W-:-:S13]  /*8030*/  ISETP.NE.AND P1, PT, R73, RZ, PT ;  /* 0x000000ff4900720c */ /* 0x000fda0003f25270 */
[----:B------:R-:W-:Y:S05]  /*8040*/  @!P1 BRA `(.L_x_112) ;  /* 0x0000000000489947 */ /* 0x000fea0003800000 */
[----:B------:R-:W1:Y:S02]  /*8050*/  LDCU.64 UR4, c[0x0][0x990] ;  /* 0x00013200ff0477ac */ /* 0x000e640008000a00 */
[----:B-1----:R-:W-:-:S04]  /*8060*/  UISETP.NE.U32.AND UP0, UPT, UR4, URZ, UPT ;  /* 0x000000ff0400728c */ /* 0x002fc8000bf05070 */
[----:B------:R-:W-:-:S09]  /*8070*/  UISETP.NE.AND.EX UP0, UPT, UR5, URZ, UPT, UP0 ;  /* 0x000000ff0500728c */ /* 0x000fd2000bf05300 */
[----:B------:R-:W-:Y:S05]  /*8080*/  BRA.U UP0, `(.L_x_113) ;  /* 0x00000001000c7547 */ /* 0x000fea000b800000 */
[----:B------:R-:W-:-:S13]  /*8090*/  FSETP.NEU.AND P0, PT, R27, RZ, PT ;  /* 0x000000ff1b00720b */ /* 0x000fda0003f0d000 */
[----:B------:R-:W-:Y:S05]  /*80a0*/  @!P0 EXIT ;  /* 0x000000000000894d */ /* 0x000fea0003800000 */
[----:B------:R-:W-:Y:S05]  /*80b0*/  BRA `(.L_x_112) ;  /* 0x00000000002c7947 */ /* 0x000fea0003800000 */
.L_x_113:
[----:B------:R-:W-:Y:S01]  /*80c0*/  ISETP.NE.AND P0, PT, R81, RZ, PT ;  /* 0x000000ff5100720c */ /* 0x000fe20003f05270 */
[----:B------:R-:W-:-:S12]  /*80d0*/  BSSY.RECONVERGENT B0, `(.L_x_112) ;  /* 0x0000009000007945 */ /* 0x000fd80003800200 */
[----:B------:R-:W-:Y:S05]  /*80e0*/  @P0 BRA `(.L_x_114) ;  /* 0x0000000000140947 */ /* 0x000fea0003800000 */
[----:B------:R-:W1:Y:S02]  /*80f0*/  LDCU.64 UR4, c[0x0][0x988] ;  /* 0x00013100ff0477ac */ /* 0x000e640008000a00 */
[----:B-1----:R-:W-:-:S04]  /*8100*/  ISETP.NE.U32.AND P0, PT, RZ, UR4, PT ;  /* 0x00000004ff007c0c */ /* 0x002fc8000bf05070 */
[----:B------:R-:W-:-:S13]  /*8110*/  ISETP.NE.AND.EX P0, PT, RZ, UR5, PT, P0 ;  /* 0x00000005ff007c0c */ /* 0x000fda000bf05300 */
[----:B------:R-:W-:Y:S05]  /*8120*/  @!P0 EXIT ;  /* 0x000000000000894d */ /* 0x000fea0003800000 */
[----:B------:R-:W-:Y:S05]  /*8130*/  BRA `(.L_x_115) ;  /* 0x0000000000087947 */ /* 0x000fea0003800000 */
.L_x_114:
[----:B------:R-:W-:-:S13]  /*8140*/  FSETP.NEU.AND P0, PT, R27, RZ, PT ;  /* 0x000000ff1b00720b */ /* 0x000fda0003f0d000 */
[----:B------:R-:W-:Y:S05]  /*8150*/  @!P0 EXIT ;  /* 0x000000000000894d */ /* 0x000fea0003800000 */
.L_x_115:
[----:B------:R-:W-:Y:S05]  /*8160*/  BSYNC.RECONVERGENT B0 ;  /* 0x0000000000007941 */ /* 0x000fea0003800200 */
.L_x_112:
[----:B------:R-:W1:Y:S01]  /*8170*/  S2UR UR5, SR_CgaCtaId ;  /* 0x00000000000579c3 */ /* 0x000e620000008800 */
[----:B------:R-:W-:Y:S01]  /*8180*/  ULEA UR4, UR53, UR49, 0x3 ;  /* 0x0000003135047291 */ /* 0x000fe2000f8e18ff */
[----:B------:R-:W-:-:S04]  /*8190*/  DEPBAR.LE SB0, 0x0 ;  /* 0x000080000000791a */ /* 0x000fc80000000000 */
[----:B------:R-:W-:-:S04]  /*81a0*/  UIADD3 UR4, UPT, UPT, UR4, 0xd8, URZ ;  /* 0x000000d804047890 */ /* 0x000fc8000fffe0ff */
[----:B-1----:R-:W-:-:S09]  /*81b0*/  UPRMT UR4, UR5, 0x654, UR4 ;  /* 0x0000065405047896 */ /* 0x002fd20008000004 */
[----:B------:R-:W-:Y:S01]  /*81c0*/  SYNCS.ARRIVE.TRANS64.RED.A1T0 RZ, [UR4], RZ ;  /* 0x000000ffffff79a7 */ /* 0x000fe20008100404 */
[----:B------:R-:W-:Y:S05]  /*81d0*/  EXIT ;  /* 0x000000000000794d */ /* 0x000fea0003800000 */
.L_x_20:
[----:B------:R-:W-:Y:S07]  /*81e0*/  MOV R0, UR17 ;  /* 0x0000001100007c02 */ /* 0x000fee0008000f00 */
.L_x_116:
[----:B--2---:R2:W4:Y:S02]  /*81f0*/  SYNCS.PHASECHK.TRANS64.TRYWAIT P0, [R0+URZ+0x60], R5 ;  /* 0x00006005000075a7 */ /* 0x00452400080011ff */
[----:B----4-:R-:W-:Y:S05]  /*8200*/  @!P0 NANOSLEEP.SYNCS 0x989680 ;  /* 0x009896800000895d */ /* 0x010fea0003900000 */
[----:B------:R-:W4:Y:S02]  /*8210*/  @!P0 SYNCS.PHASECHK.TRANS64 P0, [R0+URZ+0x60], R5 ;  /* 0x00006005000085a7 */ /* 0x000f2400080010ff */
[----:B----4-:R-:W-:Y:S05]  /*8220*/  @!P0 BRA `(.L_x_116) ;  /* 0xfffffffc00f08947 */ /* 0x010fea000383ffff */
[----:B------:R-:W-:Y:S05]  /*8230*/  BRA `(.L_x_19) ;  /* 0xffffff9400dc7947 */ /* 0x000fea000383ffff */
.L_x_26:
[----:B------:R-:W-:Y:S07]  /*8240*/  MOV R0, UR9 ;  /* 0x0000000900007c02 */ /* 0x000fee0008000f00 */
.L_x_117:
[----:B--2---:R2:W4:Y:S02]  /*8250*/  SYNCS.PHASECHK.TRANS64.TRYWAIT P0, [R0+URZ+0x60], R5 ;  /* 0x00006005000075a7 */ /* 0x00452400080011ff */
[----:B----4-:R-:W-:Y:S05]  /*8260*/  @!P0 NANOSLEEP.SYNCS 0x989680 ;  /* 0x009896800000895d */ /* 0x010fea0003900000 */
[----:B------:R-:W4:Y:S02]  /*8270*/  @!P0 SYNCS.PHASECHK.TRANS64 P0, [R0+URZ+0x60], R5 ;  /* 0x00006005000085a7 */ /* 0x000f2400080010ff */
[----:B----4-:R-:W-:Y:S05]  /*8280*/  @!P0 BRA `(.L_x_117) ;  /* 0xfffffffc00f08947 */ /* 0x010fea000383ffff */
[----:B------:R-:W-:Y:S05]  /*8290*/  BRA `(.L_x_25) ;  /* 0xffffff9c00887947 */ /* 0x000fea000383ffff */
.L_x_30:
[----:B------:R-:W-:-:S07]  /*82a0*/  MOV R0, UR45 ;  /* 0x0000002d00007c02 */ /* 0x000fce0008000f00 */
.L_x_118:
[----:B-1----:R1:W2:Y:S02]  /*82b0*/  SYNCS.PHASECHK.TRANS64.TRYWAIT P0, [R0+URZ+0x100], R3 ;  /* 0x00010003000075a7 */ /* 0x0022a400080011ff */
[----:B--2---:R-:W-:Y:S05]  /*82c0*/  @!P0 NANOSLEEP.SYNCS 0x989680 ;  /* 0x009896800000895d */ /* 0x004fea0003900000 */
[----:B------:R-:W2:Y:S02]  /*82d0*/  @!P0 SYNCS.PHASECHK.TRANS64 P0, [R0+URZ+0x100], R3 ;  /* 0x00010003000085a7 */ /* 0x000ea400080010ff */
[----:B--2---:R-:W-:Y:S05]  /*82e0*/  @!P0 BRA `(.L_x_118) ;  /* 0xfffffffc00f08947 */ /* 0x004fea000383ffff */
[----:B------:R-:W-:Y:S05]  /*82f0*/  BRA `(.L_x_119) ;  /* 0xffffffa000807947 */ /* 0x000fea000383ffff */
.L_x_34:
[----:B------:R-:W-:-:S07]  /*8300*/  MOV R0, UR4 ;  /* 0x0000000400007c02 */ /* 0x000fce0008000f00 */
.L_x_120:
[----:B-1----:R1:W2:Y:S02]  /*8310*/  SYNCS.PHASECHK.TRANS64.TRYWAIT P0, [R0+URZ], R3 ;  /* 0x00000003000075a7 */ /* 0x0022a400080011ff */
[----:B--2---:R-:W-:Y:S05]  /*8320*/  @!P0 NANOSLEEP.SYNCS 0x989680 ;  /* 0x009896800000895d */ /* 0x004fea0003900000 */
[----:B------:R-:W2:Y:S02]  /*8330*/  @!P0 SYNCS.PHASECHK.TRANS64 P0, [R0+URZ], R3 ;  /* 0x00000003000085a7 */ /* 0x000ea400080010ff */
[----:B--2---:R-:W-:Y:S05]  /*8340*/  @!P0 BRA `(.L_x_120) ;  /* 0xfffffffc00f08947 */ /* 0x004fea000383ffff */
[----:B------:R-:W-:Y:S05]  /*8350*/  BRA `(.L_x_121) ;  /* 0xffffffa800187947 */ /* 0x000fea000383ffff */
.L_x_35:
[----:B------:R-:W-:-:S07]  /*8360*/  MOV R0, UR5 ;  /* 0x0000000500007c02 */ /* 0x000fce0008000f00 */
.L_x_122:
[----:B-1----:R1:W2:Y:S02]  /*8370*/  SYNCS.PHASECHK.TRANS64.TRYWAIT P0, [R0+URZ], R3 ;  /* 0x00000003000075a7 */ /* 0x0022a400080011ff */
[----:B--2---:R-:W-:Y:S05]  /*8380*/  @!P0 NANOSLEEP.SYNCS 0x989680 ;  /* 0x009896800000895d */ /* 0x004fea0003900000 */
[----:B------:R-:W2:Y:S02]  /*8390*/  @!P0 SYNCS.PHASECHK.TRANS64 P0, [R0+URZ], R3 ;  /* 0x00000003000085a7 */ /* 0x000ea400080010ff */
[----:B--2---:R-:W-:Y:S05]  /*83a0*/  @!P0 BRA `(.L_x_122) ;  /* 0xfffffffc00f08947 */ /* 0x004fea000383ffff */
[----:B------:R-:W-:Y:S05]  /*83b0*/  BRA `(.L_x_123) ;  /* 0xffffffa800287947 */ /* 0x000fea000383ffff */
.L_x_36:
[----:B------:R-:W-:-:S07]  /*83c0*/  MOV R0, UR5 ;  /* 0x0000000500007c02 */ /* 0x000fce0008000f00 */
.L_x_124:
[----:B-1----:R1:W2:Y:S02]  /*83d0*/  SYNCS.PHASECHK.TRANS64.TRYWAIT P0, [R0+URZ], R3 ;  /* 0x00000003000075a7 */ /* 0x0022a400080011ff */
[----:B--2---:R-:W-:Y:S05]  /*83e0*/  @!P0 NANOSLEEP.SYNCS 0x989680 ;  /* 0x009896800000895d */ /* 0x004fea0003900000 */
[----:B------:R-:W2:Y:S02]  /*83f0*/  @!P0 SYNCS.PHASECHK.TRANS64 P0, [R0+URZ], R3 ;  /* 0x00000003000085a7 */ /* 0x000ea400080010ff */
[----:B--2---:R-:W-:Y:S05]  /*8400*/  @!P0 BRA `(.L_x_124) ;  /* 0xfffffffc00f08947 */ /* 0x004fea000383ffff */
[----:B------:R-:W-:Y:S05]  /*8410*/  BRA `(.L_x_125) ;  /* 0xffffffa800387947 */ /* 0x000fea000383ffff */
.L_x_37:
[----:B------:R-:W-:-:S07]  /*8420*/  MOV R0, UR5 ;  /* 0x0000000500007c02 */ /* 0x000fce0008000f00 */
.L_x_126:
[----:B-1----:R1:W2:Y:S02]  /*8430*/  SYNCS.PHASECHK.TRANS64.TRYWAIT P0, [R0+URZ], R3 ;  /* 0x00000003000075a7 */ /* 0x0022a400080011ff */
[----:B--2---:R-:W-:Y:S05]  /*8440*/  @!P0 NANOSLEEP.SYNCS 0x989680 ;  /* 0x009896800000895d */ /* 0x004fea0003900000 */
[----:B------:R-:W2:Y:S02]  /*8450*/  @!P0 SYNCS.PHASECHK.TRANS64 P0, [R0+URZ], R3 ;  /* 0x00000003000085a7 */ /* 0x000ea400080010ff */
[----:B--2---:R-:W-:Y:S05]  /*8460*/  @!P0 BRA `(.L_x_126) ;  /* 0xfffffffc00f08947 */ /* 0x004fea000383ffff */
[----:B------:R-:W-:Y:S05]  /*8470*/  BRA `(.L_x_127) ;  /* 0xffffffa800487947 */ /* 0x000fea000383ffff */
.L_x_38:
[----:B------:R-:W-:-:S07]  /*8480*/  MOV R0, UR5 ;  /* 0x0000000500007c02 */ /* 0x000fce0008000f00 */
.L_x_128:
[----:B-1----:R1:W2:Y:S02]  /*8490*/  SYNCS.PHASECHK.TRANS64.TRYWAIT P0, [R0+URZ], R3 ;  /* 0x00000003000075a7 */ /* 0x0022a400080011ff */
[----:B--2---:R-:W-:Y:S05]  /*84a0*/  @!P0 NANOSLEEP.SYNCS 0x989680 ;  /* 0x009896800000895d */ /* 0x004fea0003900000 */
[----:B------:R-:W2:Y:S02]  /*84b0*/  @!P0 SYNCS.PHASECHK.TRANS64 P0, [R0+URZ], R3 ;  /* 0x00000003000085a7 */ /* 0x000ea400080010ff */
[----:B--2---:R-:W-:Y:S05]  /*84c0*/  @!P0 BRA `(.L_x_128) ;  /* 0xfffffffc00f08947 */ /* 0x004fea000383ffff */
[----:B------:R-:W-:Y:S05]  /*84d0*/  BRA `(.L_x_129) ;  /* 0xffffffa800587947 */ /* 0x000fea000383ffff */
.L_x_39:
[----:B------:R-:W-:-:S07]  /*84e0*/  MOV R0, UR5 ;  /* 0x0000000500007c02 */ /* 0x000fce0008000f00 */
.L_x_130:
[----:B-1----:R1:W2:Y:S02]  /*84f0*/  SYNCS.PHASECHK.TRANS64.TRYWAIT P0, [R0+URZ], R3 ;  /* 0x00000003000075a7 */ /* 0x0022a400080011ff */
[----:B--2---:R-:W-:Y:S05]  /*8500*/  @!P0 NANOSLEEP.SYNCS 0x989680 ;  /* 0x009896800000895d */ /* 0x004fea0003900000 */
[----:B------:R-:W2:Y:S02]  /*8510*/  @!P0 SYNCS.PHASECHK.TRANS64 P0, [R0+URZ], R3 ;  /* 0x00000003000085a7 */ /* 0x000ea400080010ff */
[----:B--2---:R-:W-:Y:S05]  /*8520*/  @!P0 BRA `(.L_x_130) ;  /* 0xfffffffc00f08947 */ /* 0x004fea000383ffff */
[----:B------:R-:W-:Y:S05]  /*8530*/  BRA `(.L_x_131) ;  /* 0xffffffa800687947 */ /* 0x000fea000383ffff */
.L_x_40:
[----:B------:R-:W-:-:S07]  /*8540*/  MOV R0, UR5 ;  /* 0x0000000500007c02 */ /* 0x000fce0008000f00 */
.L_x_132:
[----:B-1----:R1:W2:Y:S02]  /*8550*/  SYNCS.PHASECHK.TRANS64.TRYWAIT P0, [R0+URZ], R3 ;  /* 0x00000003000075a7 */ /* 0x0022a400080011ff */
[----:B--2---:R-:W-:Y:S05]  /*8560*/  @!P0 NANOSLEEP.SYNCS 0x989680 ;  /* 0x009896800000895d */ /* 0x004fea0003900000 */
[----:B------:R-:W2:Y:S02]  /*8570*/  @!P0 SYNCS.PHASECHK.TRANS64 P0, [R0+URZ], R3 ;  /* 0x00000003000085a7 */ /* 0x000ea400080010ff */
[----:B--2---:R-:W-:Y:S05]  /*8580*/  @!P0 BRA `(.L_x_132) ;  /* 0xfffffffc00f08947 */ /* 0x004fea000383ffff */
[----:B------:R-:W-:Y:S05]  /*8590*/  BRA `(.L_x_133) ;  /* 0xffffffa800787947 */ /* 0x000fea000383ffff */
.L_x_41:
[----:B------:R-:W-:-:S07]  /*85a0*/  MOV R0, UR5 ;  /* 0x0000000500007c02 */ /* 0x000fce0008000f00 */
.L_x_134:
[----:B-1----:R1:W2:Y:S02]  /*85b0*/  SYNCS.PHASECHK.TRANS64.TRYWAIT P0, [R0+URZ], R3 ;  /* 0x00000003000075a7 */ /* 0x0022a400080011ff */
[----:B--2---:R-:W-:Y:S05]  /*85c0*/  @!P0 NANOSLEEP.SYNCS 0x989680 ;  /* 0x009896800000895d */ /* 0x004fea0003900000 */
[----:B------:R-:W2:Y:S02]  /*85d0*/  @!P0 SYNCS.PHASECHK.TRANS64 P0, [R0+URZ], R3 ;  /* 0x00000003000085a7 */ /* 0x000ea400080010ff */
[----:B--2---:R-:W-:Y:S05]  /*85e0*/  @!P0 BRA `(.L_x_134) ;  /* 0xfffffffc00f08947 */ /* 0x004fea000383ffff */
[----:B------:R-:W-:Y:S05]  /*85f0*/  BRA `(.L_x_135) ;  /* 0xffffffa800887947 */ /* 0x000fea000383ffff */
.L_x_42:
[----:B------:R-:W-:-:S07]  /*8600*/  MOV R0, UR5 ;  /* 0x0000000500007c02 */ /* 0x000fce0008000f00 */
.L_x_136:
[----:B-1----:R1:W2:Y:S02]  /*8610*/  SYNCS.PHASECHK.TRANS64.TRYWAIT P0, [R0+URZ], R3 ;  /* 0x00000003000075a7 */ /* 0x0022a400080011ff */
[----:B--2---:R-:W-:Y:S05]  /*8620*/  @!P0 NANOSLEEP.SYNCS 0x989680 ;  /* 0x009896800000895d */ /* 0x004fea0003900000 */
[----:B------:R-:W2:Y:S02]  /*8630*/  @!P0 SYNCS.PHASECHK.TRANS64 P0, [R0+URZ], R3 ;  /* 0x00000003000085a7 */ /* 0x000ea400080010ff */
[----:B--2---:R-:W-:Y:S05]  /*8640*/  @!P0 BRA `(.L_x_136) ;  /* 0xfffffffc00f08947 */ /* 0x004fea000383ffff */
[----:B------:R-:W-:Y:S05]  /*8650*/  BRA `(.L_x_137) ;  /* 0xffffffa800987947 */ /* 0x000fea000383ffff */
.L_x_43:
[----:B------:R-:W-:-:S07]  /*8660*/  MOV R0, UR5 ;  /* 0x0000000500007c02 */ /* 0x000fce0008000f00 */
.L_x_138:
[----:B-1----:R1:W2:Y:S02]  /*8670*/  SYNCS.PHASECHK.TRANS64.TRYWAIT P0, [R0+URZ], R3 ;  /* 0x00000003000075a7 */ /* 0x0022a400080011ff */
[----:B--2---:R-:W-:Y:S05]  /*8680*/  @!P0 NANOSLEEP.SYNCS 0x989680 ;  /* 0x009896800000895d */ /* 0x004fea0003900000 */
[----:B------:R-:W2:Y:S02]  /*8690*/  @!P0 SYNCS.PHASECHK.TRANS64 P0, [R0+URZ], R3 ;  /* 0x00000003000085a7 */ /* 0x000ea400080010ff */
[----:B--2---:R-:W-:Y:S05]  /*86a0*/  @!P0 BRA `(.L_x_138) ;  /* 0xfffffffc00f08947 */ /* 0x004fea000383ffff */
[----:B------:R-:W-:Y:S05]  /*86b0*/  BRA `(.L_x_139) ;  /* 0xffffffa800a87947 */ /* 0x000fea000383ffff */
.L_x_44:
[----:B------:R-:W-:-:S07]  /*86c0*/  MOV R0, UR5 ;  /* 0x0000000500007c02 */ /* 0x000fce0008000f00 */
.L_x_140:
[----:B-1----:R1:W2:Y:S02]  /*86d0*/  SYNCS.PHASECHK.TRANS64.TRYWAIT P0, [R0+URZ], R3 ;  /* 0x00000003000075a7 */ /* 0x0022a400080011ff */
[----:B--2---:R-:W-:Y:S05]  /*86e0*/  @!P0 NANOSLEEP.SYNCS 0x989680 ;  /* 0x009896800000895d */ /* 0x004fea0003900000 */
[----:B------:R-:W2:Y:S02]  /*86f0*/  @!P0 SYNCS.PHASECHK.TRANS64 P0, [R0+URZ], R3 ;  /* 0x00000003000085a7 */ /* 0x000ea400080010ff */
[----:B--2---:R-:W-:Y:S05]  /*8700*/  @!P0 BRA `(.L_x_140) ;  /* 0xfffffffc00f08947 */ /* 0x004fea000383ffff */
[----:B------:R-:W-:Y:S05]  /*8710*/  BRA `(.L_x_141) ;  /* 0xffffffa800b87947 */ /* 0x000fea000383ffff */
.L_x_47:
[----:B------:R-:W-:-:S07]  /*8720*/  MOV R4, UR4 ;  /* 0x0000000400047c02 */ /* 0x000fce0008000f00 */
.L_x_142:
[----:B--2---:R2:W3:Y:S02]  /*8730*/  SYNCS.PHASECHK.TRANS64.TRYWAIT P1, [R4+URZ+0x108], R7 ;  /* 0x00010807040075a7 */ /* 0x0044e400080211ff */
[----:B---3--:R-:W-:Y:S05]  /*8740*/  @!P1 NANOSLEEP.SYNCS 0x989680 ;  /* 0x009896800000995d */ /* 0x008fea0003900000 */
[----:B------:R-:W3:Y:S02]  /*8750*/  @!P1 SYNCS.PHASECHK.TRANS64 P1, [R4+URZ+0x108], R7 ;  /* 0x00010807040095a7 */ /* 0x000ee400080210ff */
[----:B---3--:R-:W-:Y:S05]  /*8760*/  @!P1 BRA `(.L_x_142) ;  /* 0xfffffffc00f09947 */ /* 0x008fea000383ffff */
[----:B------:R-:W-:Y:S05]  /*8770*/  BRA `(.L_x_143) ;  /* 0xffffffac00287947 */ /* 0x000fea000383ffff */
.L_x_48:
[----:B--2---:R-:W-:-:S07]  /*8780*/  MOV R4, UR4 ;  /* 0x0000000400047c02 */ /* 0x004fce0008000f00 */
.L_x_144:
[----:B--2---:R2:W3:Y:S02]  /*8790*/  SYNCS.PHASECHK.TRANS64.TRYWAIT P1, [R4+URZ+0x100], R5 ;  /* 0x00010005040075a7 */ /* 0x0044e400080211ff */
[----:B---3--:R-:W-:Y:S05]  /*87a0*/  @!P1 NANOSLEEP.SYNCS 0x989680 ;  /* 0x009896800000995d */ /* 0x008fea0003900000 */
[----:B------:R-:W3:Y:S02]  /*87b0*/  @!P1 SYNCS.PHASECHK.TRANS64 P1, [R4+URZ+0x100], R5 ;  /* 0x00010005040095a7 */ /* 0x000ee400080210ff */
[----:B---3--:R-:W-:Y:S05]  /*87c0*/  @!P1 BRA `(.L_x_144) ;  /* 0xfffffffc00f09947 */ /* 0x008fea000383ffff */
[----:B------:R-:W-:Y:S05]  /*87d0*/  BRA `(.L_x_145) ;  /* 0xffffffac00307947 */ /* 0x000fea000383ffff */
.L_x_56:
[----:B------:R-:W-:-:S07]  /*87e0*/  MOV R0, UR20 ;  /* 0x0000001400007c02 */ /* 0x000fce0008000f00 */
.L_x_146:
[----:B-1----:R1:W2:Y:S02]  /*87f0*/  SYNCS.PHASECHK.TRANS64.TRYWAIT P0, [R0+URZ+0x100], R5 ;  /* 0x00010005000075a7 */ /* 0x0022a400080011ff */
[----:B--2---:R-:W-:Y:S05]  /*8800*/  @!P0 NANOSLEEP.SYNCS 0x989680 ;  /* 0x009896800000895d */ /* 0x004fea0003900000 */
[----:B------:R-:W2:Y:S02]  /*8810*/  @!P0 SYNCS.PHASECHK.TRANS64 P0, [R0+URZ+0x100], R5 ;  /* 0x00010005000085a7 */ /* 0x000ea400080010ff */
[----:B--2---:R-:W-:Y:S05]  /*8820*/  @!P0 BRA `(.L_x_146) ;  /* 0xfffffffc00f08947 */ /* 0x004fea000383ffff */
[----:B------:R-:W-:Y:S05]  /*8830*/  BRA `(.L_x_147) ;  /* 0xffffffb000bc7947 */ /* 0x000fea000383ffff */
.L_x_57:
[----:B------:R-:W-:-:S07]  /*8840*/  MOV R5, UR24 ;  /* 0x0000001800057c02 */ /* 0x000fce0008000f00 */
.L_x_148:
[----:B-1----:R1:W2:Y:S02]  /*8850*/  SYNCS.PHASECHK.TRANS64.TRYWAIT P0, [R5+URZ+0x120], R0 ;  /* 0x00012000050075a7 */ /* 0x0022a400080011ff */
[----:B--2---:R-:W-:Y:S05]  /*8860*/  @!P0 NANOSLEEP.SYNCS 0x989680 ;  /* 0x009896800000895d */ /* 0x004fea0003900000 */
[----:B------:R-:W2:Y:S02]  /*8870*/  @!P0 SYNCS.PHASECHK.TRANS64 P0, [R5+URZ+0x120], R0 ;  /* 0x00012000050085a7 */ /* 0x000ea400080010ff */
[----:B--2---:R-:W-:Y:S05]  /*8880*/  @!P0 BRA `(.L_x_148) ;  /* 0xfffffffc00f08947 */ /* 0x004fea000383ffff */
[----:B------:R-:W-:Y:S05]  /*8890*/  BRA `(.L_x_149) ;  /* 0xffffffb000d87947 */ /* 0x000fea000383ffff */
.L_x_60:
[----:B-1----:R-:W-:Y:S07]  /*88a0*/  MOV R0, UR18 ;  /* 0x0000001200007c02 */ /* 0x002fee0008000f00 */
.L_x_150:
[----:B-1----:R1:W2:Y:S02]  /*88b0*/  SYNCS.PHASECHK.TRANS64.TRYWAIT P0, [R0+URZ], R5 ;  /* 0x00000005000075a7 */ /* 0x0022a400080011ff */
[----:B--2---:R-:W-:Y:S05]  /*88c0*/  @!P0 NANOSLEEP.SYNCS 0x989680 ;  /* 0x009896800000895d */ /* 0x004fea0003900000 */
[----:B------:R-:W2:Y:S02]  /*88d0*/  @!P0 SYNCS.PHASECHK.TRANS64 P0, [R0+URZ], R5 ;  /* 0x00000005000085a7 */ /* 0x000ea400080010ff */
[----:B--2---:R-:W-:Y:S05]  /*88e0*/  @!P0 BRA `(.L_x_150) ;  /* 0xfffffffc00f08947 */ /* 0x004fea000383ffff */
[----:B------:R-:W-:Y:S05]  /*88f0*/  BRA `(.L_x_59) ;  /* 0xffffffb000fc7947 */ /* 0x000fea000383ffff */
.L_x_63:
[----:B------:R-:W-:-:S07]  /*8900*/  MOV R0, UR4 ;  /* 0x0000000400007c02 */ /* 0x000fce0008000f00 */
.L_x_151:
[----:B-1----:R1:W3:Y:S02]  /*8910*/  SYNCS.PHASECHK.TRANS64.TRYWAIT P0, [R0+URZ], R3 ;  /* 0x00000003000075a7 */ /* 0x0022e400080011ff */
[----:B---3--:R-:W-:Y:S05]  /*8920*/  @!P0 NANOSLEEP.SYNCS 0x989680 ;  /* 0x009896800000895d */ /* 0x008fea0003900000 */
[----:B------:R-:W3:Y:S02]  /*8930*/  @!P0 SYNCS.PHASECHK.TRANS64 P0, [R0+URZ], R3 ;  /* 0x00000003000085a7 */ /* 0x000ee400080010ff */
[----:B---3--:R-:W-:Y:S05]  /*8940*/  @!P0 BRA `(.L_x_151) ;  /* 0xfffffffc00f08947 */ /* 0x008fea000383ffff */
[----:B------:R-:W-:Y:S05]  /*8950*/  BRA `(.L_x_152) ;  /* 0xffffffb400fc7947 */ /* 0x000fea000383ffff */
.L_x_64:
[----:B------:R-:W-:-:S07]  /*8960*/  MOV R0, UR4 ;  /* 0x0000000400007c02 */ /* 0x000fce0008000f00 */
.L_x_153:
[----:B-1----:R1:W2:Y:S02]  /*8970*/  SYNCS.PHASECHK.TRANS64.TRYWAIT P0, [R0+URZ], R3 ;  /* 0x00000003000075a7 */ /* 0x0022a400080011ff */
[----:B--2---:R-:W-:Y:S05]  /*8980*/  @!P0 NANOSLEEP.SYNCS 0x989680 ;  /* 0x009896800000895d */ /* 0x004fea0003900000 */
[----:B------:R-:W2:Y:S02]  /*8990*/  @!P0 SYNCS.PHASECHK.TRANS64 P0, [R0+URZ], R3 ;  /* 0x00000003000085a7 */ /* 0x000ea400080010ff */
[----:B--2---:R-:W-:Y:S05]  /*89a0*/  @!P0 BRA `(.L_x_153) ;  /* 0xfffffffc00f08947 */ /* 0x004fea000383ffff */
[----:B------:R-:W-:Y:S05]  /*89b0*/  BRA `(.L_x_154) ;  /* 0xffffffb800087947 */ /* 0x000fea000383ffff */
.L_x_69:
[----:B------:R-:W-:Y:S07]  /*89c0*/  MOV R0, UR24 ;  /* 0x0000001800007c02 */ /* 0x000fee0008000f00 */
.L_x_155:
[----:B--2---:R2:W4:Y:S02]  /*89d0*/  SYNCS.PHASECHK.TRANS64.TRYWAIT P0, [R0+URZ+0x100], R5 ;  /* 0x00010005000075a7 */ /* 0x00452400080011ff */
[----:B----4-:R-:W-:Y:S05]  /*89e0*/  @!P0 NANOSLEEP.SYNCS 0x989680 ;  /* 0x009896800000895d */ /* 0x010fea0003900000 */
[----:B------:R-:W4:Y:S02]  /*89f0*/  @!P0 SYNCS.PHASECHK.TRANS64 P0, [R0+URZ+0x100], R5 ;  /* 0x00010005000085a7 */ /* 0x000f2400080010ff */
[----:B----4-:R-:W-:Y:S05]  /*8a00*/  @!P0 BRA `(.L_x_155) ;  /* 0xfffffffc00f08947 */ /* 0x010fea000383ffff */
[----:B------:R-:W-:Y:S05]  /*8a10*/  BRA `(.L_x_156) ;  /* 0xffffffbc00447947 */ /* 0x000fea000383ffff */
.L_x_72:
[----:B------:R-:W-:Y:S07]  /*8a20*/  MOV R0, UR24 ;  /* 0x0000001800007c02 */ /* 0x000fee0008000f00 */
.L_x_157:
[----:B--2---:R2:W4:Y:S02]  /*8a30*/  SYNCS.PHASECHK.TRANS64.TRYWAIT P3, [R0+URZ+0xf8], R15 ;  /* 0x0000f80f000075a7 */ /* 0x00452400080611ff */
[----:B----4-:R-:W-:Y:S05]  /*8a40*/  @!P3 NANOSLEEP.SYNCS 0x989680 ;  /* 0x009896800000b95d */ /* 0x010fea0003900000 */
[----:B------:R-:W4:Y:S02]  /*8a50*/  @!P3 SYNCS.PHASECHK.TRANS64 P3, [R0+URZ+0xf8], R15 ;  /* 0x0000f80f0000b5a7 */ /* 0x000f2400080610ff */
[----:B----4-:R-:W-:Y:S05]  /*8a60*/  @!P3 BRA `(.L_x_157) ;  /* 0xfffffffc00f0b947 */ /* 0x010fea000383ffff */
[----:B------:R-:W-:Y:S05]  /*8a70*/  BRA `(.L_x_71) ;  /* 0xffffffc000a07947 */ /* 0x000fea000383ffff */
.L_x_75:
[----:B------:R-:W-:Y:S07]  /*8a80*/  MOV R8, UR7 ;  /* 0x0000000700087c02 */ /* 0x000fee0008000f00 */
.L_x_158:
[----:B-1----:R1:W2:Y:S02]  /*8a90*/  SYNCS.PHASECHK.TRANS64.TRYWAIT P1, [R8+URZ+0xd8], R15 ;  /* 0x0000d80f080075a7 */ /* 0x0022a400080211ff */
[----:B--2---:R-:W-:Y:S05]  /*8aa0*/  @!P1 NANOSLEEP.SYNCS 0x989680 ;  /* 0x009896800000995d */ /* 0x004fea0003900000 */
[----:B------:R-:W2:Y:S02]  /*8ab0*/  @!P1 SYNCS.PHASECHK.TRANS64 P1, [R8+URZ+0xd8], R15 ;  /* 0x0000d80f080095a7 */ /* 0x000ea400080210ff */
[----:B--2---:R-:W-:Y:S05]  /*8ac0*/  @!P1 BRA `(.L_x_158) ;  /* 0xfffffffc00f09947 */ /* 0x004fea000383ffff */
[----:B------:R-:W-:Y:S05]  /*8ad0*/  BRA `(.L_x_159) ;  /* 0xffffffc400547947 */ /* 0x000fea000383ffff */
.L_x_76:
[----:B------:R-:W-:Y:S07]  /*8ae0*/  MOV R5, UR4 ;  /* 0x0000000400057c02 */ /* 0x000fee0008000f00 */
.L_x_160:
[----:B-1----:R1:W2:Y:S02]  /*8af0*/  SYNCS.PHASECHK.TRANS64.TRYWAIT P0, [R5+URZ+0xd8], R14 ;  /* 0x0000d80e050075a7 */ /* 0x0022a400080011ff */
[----:B--2---:R-:W-:Y:S05]  /*8b00*/  @!P0 NANOSLEEP.SYNCS 0x989680 ;  /* 0x009896800000895d */ /* 0x004fea0003900000 */
[----:B------:R-:W2:Y:S02]  /*8b10*/  @!P0 SYNCS.PHASECHK.TRANS64 P0, [R5+URZ+0xd8], R14 ;  /* 0x0000d80e050085a7 */ /* 0x000ea400080010ff */
[----:B--2---:R-:W-:Y:S05]  /*8b20*/  @!P0 BRA `(.L_x_160) ;  /* 0xfffffffc00f08947 */ /* 0x004fea000383ffff */
[----:B------:R-:W-:Y:S05]  /*8b30*/  BRA `(.L_x_161) ;  /* 0xffffffc400c07947 */ /* 0x000fea000383ffff */
.L_x_78:
[----:B------:R-:W-:-:S07]  /*8b40*/  MOV R0, UR4 ;  /* 0x0000000400007c02 */ /* 0x000fce0008000f00 */
.L_x_162:
[----:B-1----:R1:W4:Y:S02]  /*8b50*/  SYNCS.PHASECHK.TRANS64.TRYWAIT P0, [R0+URZ], R3 ;  /* 0x00000003000075a7 */ /* 0x00232400080011ff */
[----:B----4-:R-:W-:Y:S05]  /*8b60*/  @!P0 NANOSLEEP.SYNCS 0x989680 ;  /* 0x009896800000895d */ /* 0x010fea0003900000 */
[----:B------:R-:W4:Y:S02]  /*8b70*/  @!P0 SYNCS.PHASECHK.TRANS64 P0, [R0+URZ], R3 ;  /* 0x00000003000085a7 */ /* 0x000f2400080010ff */
[----:B----4-:R-:W-:Y:S05]  /*8b80*/  @!P0 BRA `(.L_x_162) ;  /* 0xfffffffc00f08947 */ /* 0x010fea000383ffff */
[----:B------:R-:W-:Y:S05]  /*8b90*/  BRA `(.L_x_163) ;  /* 0xffffffc800487947 */ /* 0x000fea000383ffff */
.L_x_79:
[----:B-1----:R1:W4:Y:S02]  /*8ba0*/  SYNCS.PHASECHK.TRANS64.TRYWAIT P0, [R2+URZ], R3 ;  /* 0x00000003020075a7 */ /* 0x00232400080011ff */
[----:B----4-:R-:W-:Y:S05]  /*8bb0*/  @!P0 NANOSLEEP.SYNCS 0x989680 ;  /* 0x009896800000895d */ /* 0x010fea0003900000 */
[----:B------:R-:W4:Y:S02]  /*8bc0*/  @!P0 SYNCS.PHASECHK.TRANS64 P0, [R2+URZ], R3 ;  /* 0x00000003020085a7 */ /* 0x000f2400080010ff */
[----:B----4-:R-:W-:Y:S05]  /*8bd0*/  @!P0 BRA `(.L_x_79) ;  /* 0xfffffffc00f08947 */ /* 0x010fea000383ffff */
[----:B------:R-:W-:Y:S05]  /*8be0*/  BRA `(.L_x_164) ;  /* 0xffffffc800747947 */ /* 0x000fea000383ffff */
.L_x_81:
[----:B------:R-:W-:Y:S07]  /*8bf0*/  MOV R0, UR49 ;  /* 0x0000003100007c02 */ /* 0x000fee0008000f00 */
.L_x_165:
[----:B-1----:R1:W2:Y:S02]  /*8c00*/  SYNCS.PHASECHK.TRANS64.TRYWAIT P0, [R0+URZ+0x100], R3 ;  /* 0x00010003000075a7 */ /* 0x0022a400080011ff */
[----:B--2---:R-:W-:Y:S05]  /*8c10*/  @!P0 NANOSLEEP.SYNCS 0x989680 ;  /* 0x009896800000895d */ /* 0x004fea0003900000 */
[----:B------:R-:W2:Y:S02]  /*8c20*/  @!P0 SYNCS.PHASECHK.TRANS64 P0, [R0+URZ+0x100], R3 ;  /* 0x00010003000085a7 */ /* 0x000ea400080010ff */
[----:B--2---:R-:W-:Y:S05]  /*8c30*/  @!P0 BRA `(.L_x_165) ;  /* 0xfffffffc00f08947 */ /* 0x004fea000383ffff */
[----:B------:R-:W-:Y:S05]  /*8c40*/  BRA `(.L_x_166) ;  /* 0xffffffcc00687947 */ /* 0x000fea000383ffff */
.L_x_91:
[----:B-1----:R1:W2:Y:S02]  /*8c50*/  SYNCS.PHASECHK.TRANS64.TRYWAIT P1, [R3+URZ+0xc0], R4 ;  /* 0x0000c004030075a7 */ /* 0x0022a400080211ff */
[----:B--2---:R-:W-:Y:S05]  /*8c60*/  @!P1 NANOSLEEP.SYNCS 0x989680 ;  /* 0x009896800000995d */ /* 0x004fea0003900000 */
[----:B------:R-:W2:Y:S02]  /*8c70*/  @!P1 SYNCS.PHASECHK.TRANS64 P1, [R3+URZ+0xc0], R4 ;  /* 0x0000c004030095a7 */ /* 0x000ea400080210ff */
[----:B--2---:R-:W-:Y:S05]  /*8c80*/  @!P1 BRA `(.L_x_91) ;  /* 0xfffffffc00f09947 */ /* 0x004fea000383ffff */
[----:B------:R-:W-:Y:S05]  /*8c90*/  BRA `(.L_x_90) ;  /* 0xffffffdc00207947 */ /* 0x000fea000383ffff */
.L_x_93:
[----:B--2---:R2:W3:Y:S02]  /*8ca0*/  SYNCS.PHASECHK.TRANS64.TRYWAIT P0, [R85+URZ+0x110], R0 ;  /* 0x00011000550075a7 */ /* 0x0044e400080011ff */
[----:B---3--:R-:W-:Y:S05]  /*8cb0*/  @!P0 NANOSLEEP.SYNCS 0x989680 ;  /* 0x009896800000895d */ /* 0x008fea0003900000 */
[----:B------:R-:W3:Y:S02]  /*8cc0*/  @!P0 SYNCS.PHASECHK.TRANS64 P0, [R85+URZ+0x110], R0 ;  /* 0x00011000550085a7 */ /* 0x000ee400080010ff */
[----:B---3--:R-:W-:Y:S05]  /*8cd0*/  @!P0 BRA `(.L_x_93) ;  /* 0xfffffffc00f08947 */ /* 0x008fea000383ffff */
[----:B------:R-:W-:Y:S05]  /*8ce0*/  BRA `(.L_x_92) ;  /* 0xffffffdc009c7947 */ /* 0x000fea000383ffff */
.L_x_104:
[----:B-1----:R1:W2:Y:S02]  /*8cf0*/  SYNCS.PHASECHK.TRANS64.TRYWAIT P0, [R3+URZ+0xc0], R32 ;  /* 0x0000c020030075a7 */ /* 0x0022a400080011ff */
[----:B--2---:R-:W-:Y:S05]  /*8d00*/  @!P0 NANOSLEEP.SYNCS 0x989680 ;  /* 0x009896800000895d */ /* 0x004fea0003900000 */
[----:B------:R-:W2:Y:S02]  /*8d10*/  @!P0 SYNCS.PHASECHK.TRANS64 P0, [R3+URZ+0xc0], R32 ;  /* 0x0000c020030085a7 */ /* 0x000ea400080010ff */
[----:B--2---:R-:W-:Y:S05]  /*8d20*/  @!P0 BRA `(.L_x_104) ;  /* 0xfffffffc00f08947 */ /* 0x004fea000383ffff */
[----:B------:R-:W-:Y:S05]  /*8d30*/  BRA `(.L_x_103) ;  /* 0xffffffe400f87947 */ /* 0x000fea000383ffff */
        .weak           $__internal_0_$__cuda_sm10x_tcgen05_guardrail_trap_col_being_dealloced_not_returned_by_alloc
        .type           $__internal_0_$__cuda_sm10x_tcgen05_guardrail_trap_col_being_dealloced_not_returned_by_alloc,@function
        .size           $__internal_0_$__cuda_sm10x_tcgen05_guardrail_trap_col_being_dealloced_not_returned_by_alloc,($__internal_1_$__cuda_sm10x_tcgen05_guardrail_trap_phase_invalid_during_alloc - $__internal_0_$__cuda_sm10x_tcgen05_guardrail_trap_col_being_dealloced_not_returned_by_alloc)
$__internal_0_$__cuda_sm10x_tcgen05_guardrail_trap_col_being_dealloced_not_returned_by_alloc:
[----:B------:R-:W-:Y:S05]  /*8d40*/  BPT.TRAP 0x1 ;  /* 0x000000040000795c */ /* 0x000fea0000300000 */
[----:B------:R-:W-:-:S04]  /*8d50*/  MOV R3, 0x0 ;  /* 0x0000000000037802 */ /* 0x000fc80000000f00 */
[----:B------:R-:W-:Y:S05]  /*8d60*/  RET.REL.NODEC R2 `(_ZN7cutlass13device_kernelINS_4conv6kernel13ConvUniversalINS1_16ConvProblemShapeILNS1_8OperatorE1ELi3EEENS1_10collective14CollectiveConvINS1_47MainloopSm100TmaUmmaWarpSpecializedImplicitGemmILS5_1ELi12ELi3ELi1ELi2EN4cute5tupleIJNSA_1CILi1EEESD_SD_EEEEENSB_IJNSC_ILi64EEESG_NSB_IJNSC_ILi32EEEEEEEEENS_10tfloat32_tESK_NSA_8TiledMMAINSA_8MMA_AtomIJNSA_17SM100_MMA_TF32_SSISK_SK_fLi64ELi64ELNSA_4UMMA5MajorE0ELSP_1ELNSO_7ScaleInE0ELSQ_0EEEEEENSA_6LayoutISE_NSB_IJNSC_ILi0EEESU_SU_EEEEENSB_IJNSA_10UnderscoreESX_SX_EEEEENS7_6detail27Sm100ImplicitGemmTileTraitsINSA_20SM90_TMA_LOAD_IM2COLENSA_14ComposedLayoutINSA_7SwizzleILi3ELi4ELi3EEENSA_18smem_ptr_flag_bitsILi32EEENST_INSB_IJNSC_ILi8EEESH_EEENSB_IJSH_SD_EEEEEEEvEENS11_INSA_13SM90_TMA_LOADENS13_INS14_ILi2ELi5ELi2EEES17_NST_INSB_IJSH_NSC_ILi4EEEEEENSB_IJSD_SH_EEEEEEEvEEEENS_8epilogue10collective18CollectiveEpilogueINS1N_23Sm100TmaWarpSpecializedILi3ELi2ELi16ELb1ELb0EEEJSJ_NSB_IJNST_ISG_SD_EENST_ISH_SD_EEEEESK_NSB_IJNSB_IJllllEEESD_SU_EEESK_S1W_NS1N_6fusion15FusionCallbacksIS1R_NS1X_17LinearCombinationISK_fSK_fLNS_15FloatRoundStyleE2EEESJ_S1U_JEEENSA_5SM1004TMEM4LOAD26SM100_TMEM_LOAD_16dp128b8xES12_S1C_NSA_17SM75_U32x4_LDSM_NENSA_21SM90_TMA_STORE_IM2COLES1C_NSA_17SM90_U32x4_STSM_NENSA_39AutoVectorizingCopyWithAssumedAlignmentILi128EEEEEEvvEEEEvNT_6ParamsE) ;  /* 0xffffff7002a47950 */ /* 0x000fea0003c3ffff */
        .weak           $__internal_1_$__cuda_sm10x_tcgen05_guardrail_trap_phase_invalid_during_alloc
        .type           $__internal_1_$__cuda_sm10x_tcgen05_guardrail_trap_phase_invalid_during_alloc,@function
        .size           $__internal_1_$__cuda_sm10x_tcgen05_guardrail_trap_phase_invalid_during_alloc,($__internal_2_$__cuda_sm10x_tcgen05_guardrail_trap_unallocated_columns_being_dealloced - $__internal_1_$__cuda_sm10x_tcgen05_guardrail_trap_phase_invalid_during_alloc)
$__internal_1_$__cuda_sm10x_tcgen05_guardrail_trap_phase_invalid_during_alloc:
[----:B------:R-:W-:Y:S05]  /*8d70*/  BPT.TRAP 0x1 ;  /* 0x000000040000795c */ /* 0x000fea0000300000 */
[----:B------:R-:W-:-:S04]  /*8d80*/  HFMA2 R3, -RZ, RZ, 0, 0 ;  /* 0x00000000ff037431 */ /* 0x000fc800000001ff */
[----:B------:R-:W-:Y:S05]  /*8d90*/  RET.REL.NODEC R2 `(_ZN7cutlass13device_kernelINS_4conv6kernel13ConvUniversalINS1_16ConvProblemShapeILNS1_8OperatorE1ELi3EEENS1_10collective14CollectiveConvINS1_47MainloopSm100TmaUmmaWarpSpecializedImplicitGemmILS5_1ELi12ELi3ELi1ELi2EN4cute5tupleIJNSA_1CILi1EEESD_SD_EEEEENSB_IJNSC_ILi64EEESG_NSB_IJNSC_ILi32EEEEEEEEENS_10tfloat32_tESK_NSA_8TiledMMAINSA_8MMA_AtomIJNSA_17SM100_MMA_TF32_SSISK_SK_fLi64ELi64ELNSA_4UMMA5MajorE0ELSP_1ELNSO_7ScaleInE0ELSQ_0EEEEEENSA_6LayoutISE_NSB_IJNSC_ILi0EEESU_SU_EEEEENSB_IJNSA_10UnderscoreESX_SX_EEEEENS7_6detail27Sm100ImplicitGemmTileTraitsINSA_20SM90_TMA_LOAD_IM2COLENSA_14ComposedLayoutINSA_7SwizzleILi3ELi4ELi3EEENSA_18smem_ptr_flag_bitsILi32EEENST_INSB_IJNSC_ILi8EEESH_EEENSB_IJSH_SD_EEEEEEEvEENS11_INSA_13SM90_TMA_LOADENS13_INS14_ILi2ELi5ELi2EEES17_NST_INSB_IJSH_NSC_ILi4EEEEEENSB_IJSD_SH_EEEEEEEvEEEENS_8epilogue10collective18CollectiveEpilogueINS1N_23Sm100TmaWarpSpecializedILi3ELi2ELi16ELb1ELb0EEEJSJ_NSB_IJNST_ISG_SD_EENST_ISH_SD_EEEEESK_NSB_IJNSB_IJllllEEESD_SU_EEESK_S1W_NS1N_6fusion15FusionCallbacksIS1R_NS1X_17LinearCombinationISK_fSK_fLNS_15FloatRoundStyleE2EEESJ_S1U_JEEENSA_5SM1004TMEM4LOAD26SM100_TMEM_LOAD_16dp128b8xES12_S1C_NSA_17SM75_U32x4_LDSM_NENSA_21SM90_TMA_STORE_IM2COLES1C_NSA_17SM90_U32x4_STSM_NENSA_39AutoVectorizingCopyWithAssumedAlignmentILi128EEEEEEvvEEEEvNT_6ParamsE) ;  /* 0xffffff7002987950 */ /* 0x000fea0003c3ffff */
        .weak           $__internal_2_$__cuda_sm10x_tcgen05_guardrail_trap_unallocated_columns_being_dealloced
        .type           $__internal_2_$__cuda_sm10x_tcgen05_guardrail_trap_unallocated_columns_being_dealloced,@function
        .size           $__internal_2_$__cuda_sm10x_tcgen05_guardrail_trap_unallocated_columns_being_dealloced,(.L_x_168 - $__internal_2_$__cuda_sm10x_tcgen05_guardrail_trap_unallocated_columns_being_dealloced)
$__internal_2_$__cuda_sm10x_tcgen05_guardrail_trap_unallocated_columns_being_dealloced:
[----:B------:R-:W-:Y:S05]  /*8da0*/  BPT.TRAP 0x1 ;  /* 0x000000040000795c */ /* 0x000fea0000300000 */
[----:B------:R-:W-:-:S04]  /*8db0*/  MOV R3, 0x0 ;  /* 0x0000000000037802 */ /* 0x000fc80000000f00 */
[----:B------:R-:W-:Y:S05]  /*8dc0*/  RET.REL.NODEC R2 `(_ZN7cutlass13device_kernelINS_4conv6kernel13ConvUniversalINS1_16ConvProblemShapeILNS1_8OperatorE1ELi3EEENS1_10collective14CollectiveConvINS1_47MainloopSm100TmaUmmaWarpSpecializedImplicitGemmILS5_1ELi12ELi3ELi1ELi2EN4cute5tupleIJNSA_1CILi1EEESD_SD_EEEEENSB_IJNSC_ILi64EEESG_NSB_IJNSC_ILi32EEEEEEEEENS_10tfloat32_tESK_NSA_8TiledMMAINSA_8MMA_AtomIJNSA_17SM100_MMA_TF32_SSISK_SK_fLi64ELi64ELNSA_4UMMA5MajorE0ELSP_1ELNSO_7ScaleInE0ELSQ_0EEEEEENSA_6LayoutISE_NSB_IJNSC_ILi0EEESU_SU_EEEEENSB_IJNSA_10UnderscoreESX_SX_EEEEENS7_6detail27Sm100ImplicitGemmTileTraitsINSA_20SM90_TMA_LOAD_IM2COLENSA_14ComposedLayoutINSA_7SwizzleILi3ELi4ELi3EEENSA_18smem_ptr_flag_bitsILi32EEENST_INSB_IJNSC_ILi8EEESH_EEENSB_IJSH_SD_EEEEEEEvEENS11_INSA_13SM90_TMA_LOADENS13_INS14_ILi2ELi5ELi2EEES17_NST_INSB_IJSH_NSC_ILi4EEEEEENSB_IJSD_SH_EEEEEEEvEEEENS_8epilogue10collective18CollectiveEpilogueINS1N_23Sm100TmaWarpSpecializedILi3ELi2ELi16ELb1ELb0EEEJSJ_NSB_IJNST_ISG_SD_EENST_ISH_SD_EEEEESK_NSB_IJNSB_IJllllEEESD_SU_EEESK_S1W_NS1N_6fusion15FusionCallbacksIS1R_NS1X_17LinearCombinationISK_fSK_fLNS_15FloatRoundStyleE2EEESJ_S1U_JEEENSA_5SM1004TMEM4LOAD26SM100_TMEM_LOAD_16dp128b8xES12_S1C_NSA_17SM75_U32x4_LDSM_NENSA_21SM90_TMA_STORE_IM2COLES1C_NSA_17SM90_U32x4_STSM_NENSA_39AutoVectorizingCopyWithAssumedAlignmentILi128EEEEEEvvEEEEvNT_6ParamsE) ;  /* 0xffffff70028c7950 */ /* 0x000fea0003c3ffff */
.L_x_167:
[----:B------:R-:W-:-:S00]  /*8dd0*/  BRA `(.L_x_167) ;  /* 0xfffffffc00fc7947 */ /* 0x000fc0000383ffff */
[----:B------:R-:W-:-:S00]  /*8de0*/  NOP ;  /* 0x0000000000007918 */ /* 0x000fc00000000000 */
        /* <DEDUP_REMOVED lines=9> */
.L_x_168:


//--------------------- .nv.global.init           --------------------------
	.section	.nv.global.init,"aw",@progbits
.nv.global.init:
	.type		$str$29,@object
	.size		$str$29,($str$30 - $str$29)
$str$29:
        /*0000*/ 	.byte	0x28, 0x61, 0x64, 0x64, 0x72, 0x65, 0x73, 0x73, 0x20, 0x26, 0x20, 0x6d, 0x61, 0x73, 0x6b, 0x29
        /*0010*/ 	.byte	0x20, 0x3d, 0x3d, 0x20, 0x30, 0x00
	.type		$str$30,@object
	.size		$str$30,($str$28 - $str$30)
$str$30:
        /*0016*/ 	.byte	0x2f, 0x74, 0x6d, 0x70, 0x2f, 0x63, 0x75, 0x74, 0x6c, 0x61, 0x73, 0x73, 0x5f, 0x73, 0x77, 0x65
        /*0026*/ 	.byte	0x65, 0x70, 0x5f, 0x73, 0x72, 0x63, 0x2f, 0x69, 0x6e, 0x63, 0x6c, 0x75, 0x64, 0x65, 0x2f, 0x63
        /*0036*/ 	.byte	0x75, 0x74, 0x65, 0x2f, 0x70, 0x6f, 0x69, 0x6e, 0x74, 0x65, 0x72, 0x5f, 0x66, 0x6c, 0x61, 0x67
        /*0046*/ 	.byte	0x67, 0x65, 0x64, 0x2e, 0x68, 0x70, 0x70, 0x00
	.type		$str$28,@object
	.size		$str$28,($str$27 - $str$28)
$str$28:
        /*004e*/ 	.byte	0x2f, 0x74, 0x6d, 0x70, 0x2f, 0x63, 0x75, 0x74, 0x6c, 0x61, 0x73, 0x73, 0x5f, 0x73, 0x77, 0x65
        /*005e*/ 	.byte	0x65, 0x70, 0x5f, 0x73, 0x72, 0x63, 0x2f, 0x69, 0x6e, 0x63, 0x6c, 0x75, 0x64, 0x65, 0x2f, 0x63
        /*006e*/ 	.byte	0x75, 0x74, 0x65, 0x2f, 0x61, 0x74, 0x6f, 0x6d, 0x2f, 0x63, 0x6f, 0x70, 0x79, 0x5f, 0x74, 0x72
        /*007e*/ 	.byte	0x61, 0x69, 0x74, 0x73, 0x5f, 0x73, 0x6d, 0x31, 0x30, 0x30, 0x2e, 0x68, 0x70, 0x70, 0x00
	.type		$str$27,@object
	.size		$str$27,(__unnamed_1 - $str$27)
$str$27:
        /*008d*/ 	.byte	0x28, 0x28, 0x75, 0x69, 0x6e, 0x74, 0x33, 0x32, 0x5f, 0x74, 0x28, 0x74, 0x68, 0x72, 0x65, 0x61
        /*009d*/ 	.byte	0x64, 0x49, 0x64, 0x78, 0x2e, 0x78, 0x29, 0x20, 0x2f, 0x20, 0x33, 0x32, 0x29, 0x20, 0x25, 0x20
        /*00ad*/ 	.byte	0x34, 0x29, 0x20, 0x3d, 0x3d, 0x20, 0x28, 0x28, 0x28, 0x74, 0x6d, 0x65, 0x6d, 0x5f, 0x61, 0x64
        /*00bd*/ 	.byte	0x64, 0x72, 0x20, 0x3e, 0x3e, 0x20, 0x31, 0x36, 0x29, 0x20, 0x2f, 0x20, 0x33, 0x32, 0x29, 0x20
        /*00cd*/ 	.byte	0x25, 0x20, 0x34, 0x29, 0x00
	.type		__unnamed_1,@object
	.size		__unnamed_1,(__unnamed_2 - __unnamed_1)
__unnamed_1:
        /*00d2*/ 	.byte	0x61, 0x75, 0x74, 0x6f, 0x20, 0x63, 0x75, 0x74, 0x65, 0x3a, 0x3a, 0x61, 0x73, 0x5f, 0x70, 0x6f
        /* <DEDUP_REMOVED lines=24> */
        /*0262*/ 	.byte	0x30, 0x34, 0x38, 0x3e, 0x3e, 0x3e, 0x3e, 0x5d, 0x00
	.type		__unnamed_2,@object
	.size		__unnamed_2,(.L_2 - __unnamed_2)
__unnamed_2:
        /* <DEDUP_REMOVED lines=45> */
        /*053b*/ 	.byte	0x3e, 0x3e, 0x3e, 0x5d, 0x00
.L_2:


//--------------------- .nv.shared._ZN7cutlass13device_kernelINS_4conv6kernel13ConvUniversalINS1_16ConvProblemShapeILNS1_8OperatorE1ELi3EEENS1_10collective14CollectiveConvINS1_47MainloopSm100TmaUmmaWarpSpecializedImplicitGemmILS5_1ELi12ELi3ELi1ELi2EN4cute5tupleIJNSA_1CILi1EEESD_SD_EEEEENSB_IJNSC_ILi64EEESG_NSB_IJNSC_ILi32EEEEEEEEENS_10tfloat32_tESK_NSA_8TiledMMAINSA_8MMA_AtomIJNSA_17SM100_MMA_TF32_SSISK_SK_fLi64ELi64ELNSA_4UMMA5MajorE0ELSP_1ELNSO_7ScaleInE0ELSQ_0EEEEEENSA_6LayoutISE_NSB_IJNSC_ILi0EEESU_SU_EEEEENSB_IJNSA_10UnderscoreESX_SX_EEEEENS7_6detail27Sm100ImplicitGemmTileTraitsINSA_20SM90_TMA_LOAD_IM2COLENSA_14ComposedLayoutINSA_7SwizzleILi3ELi4ELi3EEENSA_18smem_ptr_flag_bitsILi32EEENST_INSB_IJNSC_ILi8EEESH_EEENSB_IJSH_SD_EEEEEEEvEENS11_INSA_13SM90_TMA_LOADENS13_INS14_ILi2ELi5ELi2EEES17_NST_INSB_IJSH_NSC_ILi4EEEEEENSB_IJSD_SH_EEEEEEEvEEEENS_8epilogue10collective18CollectiveEpilogueINS1N_23Sm100TmaWarpSpecializedILi3ELi2ELi16ELb1ELb0EEEJSJ_NSB_IJNST_ISG_SD_EENST_ISH_SD_EEEEESK_NSB_IJNSB_IJllllEEESD_SU_EEESK_S1W_NS1N_6fusion15FusionCallbacksIS1R_NS1X_17LinearCombinationISK_fSK_fLNS_15FloatRoundStyleE2EEESJ_S1U_JEEENSA_5SM1004TMEM4LOAD26SM100_TMEM_LOAD_16dp128b8xES12_S1C_NSA_17SM75_U32x4_LDSM_NENSA_21SM90_TMA_STORE_IM2COLES1C_NSA_17SM90_U32x4_STSM_NENSA_39AutoVectorizingCopyWithAssumedAlignmentILi128EEEEEEvvEEEEvNT_6ParamsE --------------------------
	.section	.nv.shared._ZN7cutlass13device_kernelINS_4conv6kernel13ConvUniversalINS1_16ConvProblemShapeILNS1_8OperatorE1ELi3EEENS1_10collective14CollectiveConvINS1_47MainloopSm100TmaUmmaWarpSpecializedImplicitGemmILS5_1ELi12ELi3ELi1ELi2EN4cute5tupleIJNSA_1CILi1EEESD_SD_EEEEENSB_IJNSC_ILi64EEESG_NSB_IJNSC_ILi32EEEEEEEEENS_10tfloat32_tESK_NSA_8TiledMMAINSA_8MMA_AtomIJNSA_17SM100_MMA_TF32_SSISK_SK_fLi64ELi64ELNSA_4UMMA5MajorE0ELSP_1ELNSO_7ScaleInE0ELSQ_0EEEEEENSA_6LayoutISE_NSB_IJNSC_ILi0EEESU_SU_EEEEENSB_IJNSA_10UnderscoreESX_SX_EEEEENS7_6detail27Sm100ImplicitGemmTileTraitsINSA_20SM90_TMA_LOAD_IM2COLENSA_14ComposedLayoutINSA_7SwizzleILi3ELi4ELi3EEENSA_18smem_ptr_flag_bitsILi32EEENST_INSB_IJNSC_ILi8EEESH_EEENSB_IJSH_SD_EEEEEEEvEENS11_INSA_13SM90_TMA_LOADENS13_INS14_ILi2ELi5ELi2EEES17_NST_INSB_IJSH_NSC_ILi4EEEEEENSB_IJSD_SH_EEEEEEEvEEEENS_8epilogue10collective18CollectiveEpilogueINS1N_23Sm100TmaWarpSpecializedILi3ELi2ELi16ELb1ELb0EEEJSJ_NSB_IJNST_ISG_SD_EENST_ISH_SD_EEEEESK_NSB_IJNSB_IJllllEEESD_SU_EEESK_S1W_NS1N_6fusion15FusionCallbacksIS1R_NS1X_17LinearCombinationISK_fSK_fLNS_15FloatRoundStyleE2EEESJ_S1U_JEEENSA_5SM1004TMEM4LOAD26SM100_TMEM_LOAD_16dp128b8xES12_S1C_NSA_17SM75_U32x4_LDSM_NENSA_21SM90_TMA_STORE_IM2COLES1C_NSA_17SM90_U32x4_STSM_NENSA_39AutoVectorizingCopyWithAssumedAlignmentILi128EEEEEEvvEEEEvNT_6ParamsE,"aw",@nobits
	.sectionflags	@""
	.align	16
	.zero		1024


//--------------------- .nv.shared.reserved.0     --------------------------
	.section	.nv.shared.reserved.0,"aw",@nobits
	.weak		__nv_reservedSMEM_offset_0_alias
	.size		__nv_reservedSMEM_offset_0_alias, 0, 64
	.other		__nv_reservedSMEM_offset_0_alias,@"STO_CUDA_RESERVED_SHARED STV_DEFAULT"
__nv_reservedSMEM_offset_0_alias:
	.zero		0
.nv.shared.reserved.0:
	.zero		64
	.weak		__nv_reservedSMEM_tcgen05_partition
	.type		__nv_reservedSMEM_tcgen05_partition,@object
	.size		__nv_reservedSMEM_tcgen05_partition,(.L_0 - __nv_reservedSMEM_tcgen05_partition)
__nv_reservedSMEM_tcgen05_partition:
	.zero		32
.L_0:


//--------------------- .nv.global                --------------------------
	.section	.nv.global,"aw",@nobits
.nv.global:
	.type		_ZN39_INTERNAL_50a2859e_4_k_cu_2052d6c7_27454cute1_E,@object
	.size		_ZN39_INTERNAL_50a2859e_4_k_cu_2052d6c7_27454cute1_E,(_ZN39_INTERNAL_50a2859e_4_k_cu_2052d6c7_27454cuda3std3__45__cpo6cbeginE - _ZN39_INTERNAL_50a2859e_4_k_cu_2052d6c7_27454cute1_E)
_ZN39_INTERNAL_50a2859e_4_k_cu_2052d6c7_27454cute1_E:
	.zero		1
	.type		_ZN39_INTERNAL_50a2859e_4_k_cu_2052d6c7_27454cuda3std3__45__cpo6cbeginE,@object
	.size		_ZN39_INTERNAL_50a2859e_4_k_cu_2052d6c7_27454cuda3std3__45__cpo6cbeginE,(_ZN39_INTERNAL_50a2859e_4_k_cu_2052d6c7_27454cuda3std3__48in_placeE - _ZN39_INTERNAL_50a2859e_4_k_cu_2052d6c7_27454cuda3std3__45__cpo6cbeginE)
_ZN39_INTERNAL_50a2859e_4_k_cu_2052d6c7_27454cuda3std3__45__cpo6cbeginE:
	.zero		1
	.type		_ZN39_INTERNAL_50a2859e_4_k_cu_2052d6c7_27454cuda3std3__48in_placeE,@object
	.size		_ZN39_INTERNAL_50a2859e_4_k_cu_2052d6c7_27454cuda3std3__48in_placeE,(_ZN39_INTERNAL_50a2859e_4_k_cu_2052d6c7_27454cuda3std6ranges3__45__cpo9iter_moveE - _ZN39_INTERNAL_50a2859e_4_k_cu_2052d6c7_27454cuda3std3__48in_placeE)
_ZN39_INTERNAL_50a2859e_4_k_cu_2052d6c7_27454cuda3std3__48in_placeE:
	.zero		1
	.type		_ZN39_INTERNAL_50a2859e_4_k_cu_2052d6c7_27454cuda3std6ranges3__45__cpo9iter_moveE,@object
	.size		_ZN39_INTERNAL_50a2859e_4_k_cu_2052d6c7_27454cuda3std6ranges3__45__cpo9iter_moveE,(_ZN39_INTERNAL_50a2859e_4_k_cu_2052d6c7_27454cuda3std3__45__cpo5beginE - _ZN39_INTERNAL_50a2859e_4_k_cu_2052d6c7_27454cuda3std6ranges3__45__cpo9iter_moveE)
_ZN39_INTERNAL_50a2859e_4_k_cu_2052d6c7_27454cuda3std6ranges3__45__cpo9iter_moveE:
	.zero		1
	.type		_ZN39_INTERNAL_50a2859e_4_k_cu_2052d6c7_27454cuda3std3__45__cpo5beginE,@object
	.size		_ZN39_INTERNAL_50a2859e_4_k_cu_2052d6c7_27454cuda3std3__45__cpo5beginE,(_ZN39_INTERNAL_50a2859e_4_k_cu_2052d6c7_27454cuda3std3__441_GLOBAL__N__50a2859e_4_k_cu_2052d6c7_27456ignoreE - _ZN39_INTERNAL_50a2859e_4_k_cu_2052d6c7_27454cuda3std3__45__cpo5beginE)
_ZN39_INTERNAL_50a2859e_4_k_cu_2052d6c7_27454cuda3std3__45__cpo5beginE:
	.zero		1
	.type		_ZN39_INTERNAL_50a2859e_4_k_cu_2052d6c7_27454cuda3std3__441_GLOBAL__N__50a2859e_4_k_cu_2052d6c7_27456ignoreE,@object
	.size		_ZN39_INTERNAL_50a2859e_4_k_cu_2052d6c7_27454cuda3std3__441_GLOBAL__N__50a2859e_4_k_cu_2052d6c7_27456ignoreE,(_ZN39_INTERNAL_50a2859e_4_k_cu_2052d6c7_27454cute7productE - _ZN39_INTERNAL_50a2859e_4_k_cu_2052d6c7_27454cuda3std3__441_GLOBAL__N__50a2859e_4_k_cu_2052d6c7_27456ignoreE)
_ZN39_INTERNAL_50a2859e_4_k_cu_2052d6c7_27454cuda3std3__441_GLOBAL__N__50a2859e_4_k_cu_2052d6c7_27456ignoreE:
	.zero		1
	.type		_ZN39_INTERNAL_50a2859e_4_k_cu_2052d6c7_27454cute7productE,@object
	.size		_ZN39_INTERNAL_50a2859e_4_k_cu_2052d6c7_27454cute7productE,(_ZN39_INTERNAL_50a2859e_4_k_cu_2052d6c7_27454cuda3std3__45__cpo3endE - _ZN39_INTERNAL_50a2859e_4_k_cu_2052d6c7_27454cute7productE)
_ZN39_INTERNAL_50a2859e_4_k_cu_2052d6c7_27454cute7productE:
	.zero		1
	.type		_ZN39_INTERNAL_50a2859e_4_k_cu_2052d6c7_27454cuda3std3__45__cpo3endE,@object
	.size		_ZN39_INTERNAL_50a2859e_4_k_cu_2052d6c7_27454cuda3std3__45__cpo3endE,(_ZN39_INTERNAL_50a2859e_4_k_cu_2052d6c7_27454cuda3std3__419piecewise_constructE - _ZN39_INTERNAL_50a2859e_4_k_cu_2052d6c7_27454cuda3std3__45__cpo3endE)
_ZN39_INTERNAL_50a2859e_4_k_cu_2052d6c7_27454cuda3std3__45__cpo3endE:
	.zero		1
	.type		_ZN39_INTERNAL_50a2859e_4_k_cu_2052d6c7_27454cuda3std3__419piecewise_constructE,@object
	.size		_ZN39_INTERNAL_50a2859e_4_k_cu_2052d6c7_27454cuda3std3__419piecewise_constructE,(_ZN39_INTERNAL_50a2859e_4_k_cu_2052d6c7_27454cuda3std3__45__cpo4cendE - _ZN39_INTERNAL_50a2859e_4_k_cu_2052d6c7_27454cuda3std3__419piecewise_constructE)
_ZN39_INTERNAL_50a2859e_4_k_cu_2052d6c7_27454cuda3std3__419piecewise_constructE:
	.zero		1
	.type		_ZN39_INTERNAL_50a2859e_4_k_cu_2052d6c7_27454cuda3std3__45__cpo4cendE,@object
	.size		_ZN39_INTERNAL_50a2859e_4_k_cu_2052d6c7_27454cuda3std3__45__cpo4cendE,(_ZN39_INTERNAL_50a2859e_4_k_cu_2052d6c7_27454cuda3std6ranges3__45__cpo4swapE - _ZN39_INTERNAL_50a2859e_4_k_cu_2052d6c7_27454cuda3std3__45__cpo4cendE)
_ZN39_INTERNAL_50a2859e_4_k_cu_2052d6c7_27454cuda3std3__45__cpo4cendE:
	.zero		1
	.type		_ZN39_INTERNAL_50a2859e_4_k_cu_2052d6c7_27454cuda3std6ranges3__45__cpo4swapE,@object
	.size		_ZN39_INTERNAL_50a2859e_4_k_cu_2052d6c7_27454cuda3std6ranges3__45__cpo4swapE,(.L_10 - _ZN39_INTERNAL_50a2859e_4_k_cu_2052d6c7_27454cuda3std6ranges3__45__cpo4swapE)
_ZN39_INTERNAL_50a2859e_4_k_cu_2052d6c7_27454cuda3std6ranges3__45__cpo4swapE:
	.zero		1
.L_10:


//--------------------- .nv.constant0._ZN7cutlass13device_kernelINS_4conv6kernel13ConvUniversalINS1_16ConvProblemShapeILNS1_8OperatorE1ELi3EEENS1_10collective14CollectiveConvINS1_47MainloopSm100TmaUmmaWarpSpecializedImplicitGemmILS5_1ELi12ELi3ELi1ELi2EN4cute5tupleIJNSA_1CILi1EEESD_SD_EEEEENSB_IJNSC_ILi64EEESG_NSB_IJNSC_ILi32EEEEEEEEENS_10tfloat32_tESK_NSA_8TiledMMAINSA_8MMA_AtomIJNSA_17SM100_MMA_TF32_SSISK_SK_fLi64ELi64ELNSA_4UMMA5MajorE0ELSP_1ELNSO_7ScaleInE0ELSQ_0EEEEEENSA_6LayoutISE_NSB_IJNSC_ILi0EEESU_SU_EEEEENSB_IJNSA_10UnderscoreESX_SX_EEEEENS7_6detail27Sm100ImplicitGemmTileTraitsINSA_20SM90_TMA_LOAD_IM2COLENSA_14ComposedLayoutINSA_7SwizzleILi3ELi4ELi3EEENSA_18smem_ptr_flag_bitsILi32EEENST_INSB_IJNSC_ILi8EEESH_EEENSB_IJSH_SD_EEEEEEEvEENS11_INSA_13SM90_TMA_LOADENS13_INS14_ILi2ELi5ELi2EEES17_NST_INSB_IJSH_NSC_ILi4EEEEEENSB_IJSD_SH_EEEEEEEvEEEENS_8epilogue10collective18CollectiveEpilogueINS1N_23Sm100TmaWarpSpecializedILi3ELi2ELi16ELb1ELb0EEEJSJ_NSB_IJNST_ISG_SD_EENST_ISH_SD_EEEEESK_NSB_IJNSB_IJllllEEESD_SU_EEESK_S1W_NS1N_6fusion15FusionCallbacksIS1R_NS1X_17LinearCombinationISK_fSK_fLNS_15FloatRoundStyleE2EEESJ_S1U_JEEENSA_5SM1004TMEM4LOAD26SM100_TMEM_LOAD_16dp128b8xES12_S1C_NSA_17SM75_U32x4_LDSM_NENSA_21SM90_TMA_STORE_IM2COLES1C_NSA_17SM90_U32x4_STSM_NENSA_39AutoVectorizingCopyWithAssumedAlignmentILi128EEEEEEvvEEEEvNT_6ParamsE --------------------------
	.section	.nv.constant0._ZN7cutlass13device_kernelINS_4conv6kernel13ConvUniversalINS1_16ConvProblemShapeILNS1_8OperatorE1ELi3EEENS1_10collective14CollectiveConvINS1_47MainloopSm100TmaUmmaWarpSpecializedImplicitGemmILS5_1ELi12ELi3ELi1ELi2EN4cute5tupleIJNSA_1CILi1EEESD_SD_EEEEENSB_IJNSC_ILi64EEESG_NSB_IJNSC_ILi32EEEEEEEEENS_10tfloat32_tESK_NSA_8TiledMMAINSA_8MMA_AtomIJNSA_17SM100_MMA_TF32_SSISK_SK_fLi64ELi64ELNSA_4UMMA5MajorE0ELSP_1ELNSO_7ScaleInE0ELSQ_0EEEEEENSA_6LayoutISE_NSB_IJNSC_ILi0EEESU_SU_EEEEENSB_IJNSA_10UnderscoreESX_SX_EEEEENS7_6detail27Sm100ImplicitGemmTileTraitsINSA_20SM90_TMA_LOAD_IM2COLENSA_14ComposedLayoutINSA_7SwizzleILi3ELi4ELi3EEENSA_18smem_ptr_flag_bitsILi32EEENST_INSB_IJNSC_ILi8EEESH_EEENSB_IJSH_SD_EEEEEEEvEENS11_INSA_13SM90_TMA_LOADENS13_INS14_ILi2ELi5ELi2EEES17_NST_INSB_IJSH_NSC_ILi4EEEEEENSB_IJSD_SH_EEEEEEEvEEEENS_8epilogue10collective18CollectiveEpilogueINS1N_23Sm100TmaWarpSpecializedILi3ELi2ELi16ELb1ELb0EEEJSJ_NSB_IJNST_ISG_SD_EENST_ISH_SD_EEEEESK_NSB_IJNSB_IJllllEEESD_SU_EEESK_S1W_NS1N_6fusion15FusionCallbacksIS1R_NS1X_17LinearCombinationISK_fSK_fLNS_15FloatRoundStyleE2EEESJ_S1U_JEEENSA_5SM1004TMEM4LOAD26SM100_TMEM_LOAD_16dp128b8xES12_S1C_NSA_17SM75_U32x4_LDSM_NENSA_21SM90_TMA_STORE_IM2COLES1C_NSA_17SM90_U32x4_STSM_NENSA_39AutoVectorizingCopyWithAssumedAlignmentILi128EEEEEEvvEEEEvNT_6ParamsE,"a",@progbits
	.sectionflags	@""
	.align	4
.nv.constant0._ZN7cutlass13device_kernelINS_4conv6kernel13ConvUniversalINS1_16ConvProblemShapeILNS1_8OperatorE1ELi3EEENS1_10collective14CollectiveConvINS1_47MainloopSm100TmaUmmaWarpSpecializedImplicitGemmILS5_1ELi12ELi3ELi1ELi2EN4cute5tupleIJNSA_1CILi1EEESD_SD_EEEEENSB_IJNSC_ILi64EEESG_NSB_IJNSC_ILi32EEEEEEEEENS_10tfloat32_tESK_NSA_8TiledMMAINSA_8MMA_AtomIJNSA_17SM100_MMA_TF32_SSISK_SK_fLi64ELi64ELNSA_4UMMA5MajorE0ELSP_1ELNSO_7ScaleInE0ELSQ_0EEEEEENSA_6LayoutISE_NSB_IJNSC_ILi0EEESU_SU_EEEEENSB_IJNSA_10UnderscoreESX_SX_EEEEENS7_6detail27Sm100ImplicitGemmTileTraitsINSA_20SM90_TMA_LOAD_IM2COLENSA_14ComposedLayoutINSA_7SwizzleILi3ELi4ELi3EEENSA_18smem_ptr_flag_bitsILi32EEENST_INSB_IJNSC_ILi8EEESH_EEENSB_IJSH_SD_EEEEEEEvEENS11_INSA_13SM90_TMA_LOADENS13_INS14_ILi2ELi5ELi2EEES17_NST_INSB_IJSH_NSC_ILi4EEEEEENSB_IJSD_SH_EEEEEEEvEEEENS_8epilogue10collective18CollectiveEpilogueINS1N_23Sm100TmaWarpSpecializedILi3ELi2ELi16ELb1ELb0EEEJSJ_NSB_IJNST_ISG_SD_EENST_ISH_SD_EEEEESK_NSB_IJNSB_IJllllEEESD_SU_EEESK_S1W_NS1N_6fusion15FusionCallbacksIS1R_NS1X_17LinearCombinationISK_fSK_fLNS_15FloatRoundStyleE2EEESJ_S1U_JEEENSA_5SM1004TMEM4LOAD26SM100_TMEM_LOAD_16dp128b8xES12_S1C_NSA_17SM75_U32x4_LDSM_NENSA_21SM90_TMA_STORE_IM2COLES1C_NSA_17SM90_U32x4_STSM_NENSA_39AutoVectorizingCopyWithAssumedAlignmentILi128EEEEEEvvEEEEvNT_6ParamsE:
	.zero		3200


//--------------------- SYMBOLS --------------------------

	.type		.nv.reservedSmem.offset0,@object
	.size		.nv.reservedSmem.offset0,0x4
	.type		.nv.reservedSmem.cap,@object
	.size		.nv.reservedSmem.cap,0x4
	.type		__assertfail,@function
